	.target	sm_90a

	.elftype	@"ET_EXEC"


//--------------------- .note.nv.tkinfo           --------------------------
	.section	.note.nv.tkinfo,"",@"SHT_NOTE"
	.sectionflags	@"SHF_NOTE_NV_TKINFO"
	.tkinfo
        /*0018*/ 	.word	0x00000002
        /*0030*/ 	.string	""
        /*0030*/ 	.string	"ptxas"
        /*0030*/ 	.string	"Cuda compilation tools, release 13.0, V13.0.88"
        /*0030*/ 	.string	"Build cuda_13.0.r13.0/compiler.36424714_0"
        /*0030*/ 	.string	"-v  -suppress-debug-info  -lineinfo  -arch sm_90a "



//--------------------- .note.nv.cuinfo           --------------------------
	.section	.note.nv.cuinfo,"",@"SHT_NOTE"
	.sectionflags	@"SHF_NOTE_NV_CUINFO"
        /*0018*/ 	.short	0x0002
        /*001a*/ 	.short	0x005a
        /*001c*/ 	.short	0x0082
	.zero		2


//--------------------- .nv.info                  --------------------------
	.section	.nv.info,"",@"SHT_CUDA_INFO"
	.align	4


	//----- nvinfo : EIATTR_REGCOUNT
	.align		4
        /*0000*/ 	.byte	0x04, 0x2f
        /*0002*/ 	.short	(.L_1 - .L_0)
	.align		4
.L_0:
        /*0004*/ 	.word	index@(matmul_kernel)
        /*0008*/ 	.word	0x000000a8


	//----- nvinfo : EIATTR_FRAME_SIZE
	.align		4
.L_1:
        /*000c*/ 	.byte	0x04, 0x11
        /*000e*/ 	.short	(.L_3 - .L_2)
	.align		4
.L_2:
        /*0010*/ 	.word	index@(matmul_kernel)
        /*0014*/ 	.word	0x00000000


	//----- nvinfo : EIATTR_MIN_STACK_SIZE
	.align		4
.L_3:
        /*0018*/ 	.byte	0x04, 0x12
        /*001a*/ 	.short	(.L_5 - .L_4)
	.align		4
.L_4:
        /*001c*/ 	.word	index@(matmul_kernel)
        /*0020*/ 	.word	0x00000000
.L_5:


//--------------------- .nv.compat                --------------------------
	.section	.nv.compat,"",@"SHT_CUDA_COMPAT_INFO"
	.align	4
        /*0000*/ 	.byte	0x02, 0x09, 0x01, 0x00, 0x02, 0x02, 0x04, 0x00, 0x02, 0x05, 0x05, 0x00, 0x03, 0x07, 0x01, 0x01
        /*0010*/ 	.byte	0x02, 0x03, 0x00, 0x00, 0x02, 0x06, 0x01, 0x00, 0x04, 0x0b, 0x08, 0x00, 0x00, 0x00, 0x00, 0x00
        /*0020*/ 	.byte	0x00, 0x00, 0x00, 0x00


//--------------------- .nv.info.matmul_kernel    --------------------------
	.section	.nv.info.matmul_kernel,"",@"SHT_CUDA_INFO"
	.sectionflags	@""
	.align	4


	//----- nvinfo : EIATTR_CUDA_API_VERSION
	.align		4
        /*0000*/ 	.byte	0x04, 0x37
        /*0002*/ 	.short	(.L_7 - .L_6)
.L_6:
        /*0004*/ 	.word	0x00000082


	//----- nvinfo : EIATTR_KPARAM_INFO
	.align		4
.L_7:
        /*0008*/ 	.byte	0x04, 0x17
        /*000a*/ 	.short	(.L_9 - .L_8)
.L_8:
        /*000c*/ 	.word	0x00000000
        /*0010*/ 	.short	0x000d
        /*0012*/ 	.short	0x0048
        /*0014*/ 	.byte	0x00, 0xf4, 0x21, 0x00


	//----- nvinfo : EIATTR_KPARAM_INFO
	.align		4
.L_9:
        /*0018*/ 	.byte	0x04, 0x17
        /*001a*/ 	.short	(.L_11 - .L_10)
.L_10:
        /*001c*/ 	.word	0x00000000
        /*0020*/ 	.short	0x000c
        /*0022*/ 	.short	0x0040
        /*0024*/ 	.byte	0x00, 0xf4, 0x21, 0x00


	//----- nvinfo : EIATTR_KPARAM_INFO
	.align		4
.L_11:
        /*0028*/ 	.byte	0x04, 0x17
        /*002a*/ 	.short	(.L_13 - .L_12)
.L_12:
        /*002c*/ 	.word	0x00000000
        /*0030*/ 	.short	0x000b
        /*0032*/ 	.short	0x0038
        /*0034*/ 	.byte	0x00, 0xf0, 0x11, 0x00


	//----- nvinfo : EIATTR_KPARAM_INFO
	.align		4
.L_13:
        /*0038*/ 	.byte	0x04, 0x17
        /*003a*/ 	.short	(.L_15 - .L_14)
.L_14:
        /*003c*/ 	.word	0x00000000
        /*0040*/ 	.short	0x000a
        /*0042*/ 	.short	0x0034
        /*0044*/ 	.byte	0x00, 0xf0, 0x11, 0x00


	//----- nvinfo : EIATTR_KPARAM_INFO
	.align		4
.L_15:
        /*0048*/ 	.byte	0x04, 0x17
        /*004a*/ 	.short	(.L_17 - .L_16)
.L_16:
        /*004c*/ 	.word	0x00000000
        /*0050*/ 	.short	0x0009
        /*0052*/ 	.short	0x0030
        /*0054*/ 	.byte	0x00, 0xf0, 0x11, 0x00


	//----- nvinfo : EIATTR_KPARAM_INFO
	.align		4
.L_17:
        /*0058*/ 	.byte	0x04, 0x17
        /*005a*/ 	.short	(.L_19 - .L_18)
.L_18:
        /*005c*/ 	.word	0x00000000
        /*0060*/ 	.short	0x0008
        /*0062*/ 	.short	0x002c
        /*0064*/ 	.byte	0x00, 0xf0, 0x11, 0x00


	//----- nvinfo : EIATTR_KPARAM_INFO
	.align		4
.L_19:
        /*0068*/ 	.byte	0x04, 0x17
        /*006a*/ 	.short	(.L_21 - .L_20)
.L_20:
        /*006c*/ 	.word	0x00000000
        /*0070*/ 	.short	0x0007
        /*0072*/ 	.short	0x0028
        /*0074*/ 	.byte	0x00, 0xf0, 0x11, 0x00


	//----- nvinfo : EIATTR_KPARAM_INFO
	.align		4
.L_21:
        /*0078*/ 	.byte	0x04, 0x17
        /*007a*/ 	.short	(.L_23 - .L_22)
.L_22:
        /*007c*/ 	.word	0x00000000
        /*0080*/ 	.short	0x0006
        /*0082*/ 	.short	0x0024
        /*0084*/ 	.byte	0x00, 0xf0, 0x11, 0x00


	//----- nvinfo : EIATTR_KPARAM_INFO
	.align		4
.L_23:
        /*0088*/ 	.byte	0x04, 0x17
        /*008a*/ 	.short	(.L_25 - .L_24)
.L_24:
        /*008c*/ 	.word	0x00000000
        /*0090*/ 	.short	0x0005
        /*0092*/ 	.short	0x0020
        /*0094*/ 	.byte	0x00, 0xf0, 0x11, 0x00


	//----- nvinfo : EIATTR_KPARAM_INFO
	.align		4
.L_25:
        /*0098*/ 	.byte	0x04, 0x17
        /*009a*/ 	.short	(.L_27 - .L_26)
.L_26:
        /*009c*/ 	.word	0x00000000
        /*00a0*/ 	.short	0x0004
        /*00a2*/ 	.short	0x001c
        /*00a4*/ 	.byte	0x00, 0xf0, 0x11, 0x00


	//----- nvinfo : EIATTR_KPARAM_INFO
	.align		4
.L_27:
        /*00a8*/ 	.byte	0x04, 0x17
        /*00aa*/ 	.short	(.L_29 - .L_28)
.L_28:
        /*00ac*/ 	.word	0x00000000
        /*00b0*/ 	.short	0x0003
        /*00b2*/ 	.short	0x0018
        /*00b4*/ 	.byte	0x00, 0xf0, 0x11, 0x00


	//----- nvinfo : EIATTR_KPARAM_INFO
	.align		4
.L_29:
        /*00b8*/ 	.byte	0x04, 0x17
        /*00ba*/ 	.short	(.L_31 - .L_30)
.L_30:
        /*00bc*/ 	.word	0x00000000
        /*00c0*/ 	.short	0x0002
        /*00c2*/ 	.short	0x0010
        /*00c4*/ 	.byte	0x00, 0xf4, 0x21, 0x00


	//----- nvinfo : EIATTR_KPARAM_INFO
	.align		4
.L_31:
        /*00c8*/ 	.byte	0x04, 0x17
        /*00ca*/ 	.short	(.L_33 - .L_32)
.L_32:
        /*00cc*/ 	.word	0x00000000
        /*00d0*/ 	.short	0x0001
        /*00d2*/ 	.short	0x0008
        /*00d4*/ 	.byte	0x00, 0xf4, 0x21, 0x00


	//----- nvinfo : EIATTR_KPARAM_INFO
	.align		4
.L_33:
        /*00d8*/ 	.byte	0x04, 0x17
        /*00da*/ 	.short	(.L_35 - .L_34)
.L_34:
        /*00dc*/ 	.word	0x00000000
        /*00e0*/ 	.short	0x0000
        /*00e2*/ 	.short	0x0000
        /*00e4*/ 	.byte	0x00, 0xf4, 0x21, 0x00


	//----- nvinfo : EIATTR_EXPLICIT_CLUSTER
	.align		4
.L_35:
        /*00e8*/ 	.byte	0x01, 0x3e
	.zero		2


	//----- nvinfo : EIATTR_CTA_PER_CLUSTER
	.align		4
        /*00ec*/ 	.byte	0x04, 0x3d
        /*00ee*/ 	.short	(.L_37 - .L_36)
.L_36:
        /*00f0*/ 	.word	0x00000004
        /*00f4*/ 	.word	0x00000001
        /*00f8*/ 	.word	0x00000001


	//----- nvinfo : EIATTR_SPARSE_MMA_MASK
	.align		4
.L_37:
        /*00fc*/ 	.byte	0x03, 0x50
        /*00fe*/ 	.short	0x0000


	//----- nvinfo : EIATTR_MAXREG_COUNT
	.align		4
        /*0100*/ 	.byte	0x03, 0x1b
        /*0102*/ 	.short	0x00ff


	//----- nvinfo : EIATTR_NUM_BARRIERS
	.align		4
        /*0104*/ 	.byte	0x02, 0x4c
        /*0106*/ 	.byte	0x01
	.zero		1


	//----- nvinfo : EIATTR_MERCURY_ISA_VERSION
	.align		4
        /*0108*/ 	.byte	0x03, 0x5f
        /*010a*/ 	.short	0x0101


	//----- nvinfo : EIATTR_EXIT_INSTR_OFFSETS
	.align		4
        /*010c*/ 	.byte	0x04, 0x1c
        /*010e*/ 	.short	(.L_39 - .L_38)


	//   ....[0]....
.L_38:
        /*0110*/ 	.word	0x00003f40


	//   ....[1]....
        /*0114*/ 	.word	0x00003f60


	//----- nvinfo : EIATTR_REQNTID
	.align		4
.L_39:
        /*0118*/ 	.byte	0x04, 0x10
        /*011a*/ 	.short	(.L_41 - .L_40)
.L_40:
        /*011c*/ 	.word	0x00000080
        /*0120*/ 	.word	0x00000001
        /*0124*/ 	.word	0x00000001


	//----- nvinfo : EIATTR_CBANK_PARAM_SIZE
	.align		4
.L_41:
        /*0128*/ 	.byte	0x03, 0x19
        /*012a*/ 	.short	0x0050


	//----- nvinfo : EIATTR_PARAM_CBANK
	.align		4
        /*012c*/ 	.byte	0x04, 0x0a
        /*012e*/ 	.short	(.L_43 - .L_42)
	.align		4
.L_42:
        /*0130*/ 	.word	index@(.nv.constant0.matmul_kernel)
        /*0134*/ 	.short	0x0210
        /*0136*/ 	.short	0x0050


	//----- nvinfo : EIATTR_SW_WAR
	.align		4
.L_43:
        /*0138*/ 	.byte	0x04, 0x36
        /*013a*/ 	.short	(.L_45 - .L_44)
.L_44:
        /*013c*/ 	.word	0x00000008
.L_45:


//--------------------- .nv.callgraph             --------------------------
	.section	.nv.callgraph,"",@"SHT_CUDA_CALLGRAPH"
	.align	4
	.sectionentsize	8
	.align		4
        /*0000*/ 	.word	0x00000000
	.align		4
        /*0004*/ 	.word	0xffffffff
	.align		4
        /*0008*/ 	.word	0x00000000
	.align		4
        /*000c*/ 	.word	0xfffffffe
	.align		4
        /*0010*/ 	.word	0x00000000
	.align		4
        /*0014*/ 	.word	0xfffffffd
	.align		4
        /*0018*/ 	.word	0x00000000
	.align		4
        /*001c*/ 	.word	0xfffffffc


//--------------------- .text.matmul_kernel       --------------------------
	.section	.text.matmul_kernel,"ax",@progbits
	.align	128
        .global         matmul_kernel
        .type           matmul_kernel,@function
        .size           matmul_kernel,(.L_x_4 - matmul_kernel)
        .other          matmul_kernel,@"STO_CUDA_ENTRY STV_DEFAULT"
matmul_kernel:
.text.matmul_kernel:
[----:B------:R-:W0:Y:S08]  /*0000*/  LDC R1, c[0x0][0x28] ;  /* 0x00000a00ff017b82 */ /* 0x000e300000000800 */
[----:B------:R-:W1:Y:S01]  /*0010*/  LDC.64 R30, c[0x0][0x228] ;  /* 0x00008a00ff1e7b82 */ /* 0x000e620000000a00 */
[----:B------:R-:W-:Y:S01]  /*0020*/  ULDC.64 UR16, c[0x0][0x208] ;  /* 0x0000820000107ab9 */ /* 0x000fe20000000a00 */
[----:B------:R-:W-:-:S06]  /*0030*/  ULDC UR11, c[0x0][0x230] ;  /* 0x00008c00000b7ab9 */ /* 0x000fcc0000000800 */
[----:B------:R-:W2:Y:S08]  /*0040*/  S2UR UR4, SR_CTAID.X ;  /* 0x00000000000479c3 */ /* 0x000eb00000002500 */
[----:B------:R-:W3:Y:S01]  /*0050*/  LDC R83, c[0x0][0x230] ;  /* 0x00008c00ff537b82 */ /* 0x000ee20000000800 */
[----:B-1----:R-:W-:-:S07]  /*0060*/  VIADD R0, R31, 0x7f ;  /* 0x0000007f1f007836 */ /* 0x002fce0000000000 */
[----:B------:R-:W1:Y:S01]  /*0070*/  S2UR UR10, SR_CgaCtaId ;  /* 0x00000000000a79c3 */ /* 0x000e620000008800 */
[----:B------:R-:W-:Y:S02]  /*0080*/  SHF.R.S32.HI R3, RZ, 0x1f, R0 ;  /* 0x0000001fff037819 */ /* 0x000fe40000011400 */
[----:B--2---:R-:W-:Y:S01]  /*0090*/  I2FP.F32.U32 R5, UR4 ;  /* 0x0000000400057c45 */ /* 0x004fe20008201000 */
[----:B------:R-:W-:Y:S01]  /*00a0*/  ULDC UR4, c[0x0][0x150] ;  /* 0x0000540000047ab9 */ /* 0x000fe20000000800 */
[----:B------:R-:W-:-:S03]  /*00b0*/  LEA.HI R3, R3, R0, RZ, 0x7 ;  /* 0x0000000003037211 */ /* 0x000fc600078f38ff */
[----:B------:R-:W-:Y:S01]  /*00c0*/  FMUL R5, R5, UR4 ;  /* 0x0000000405057c20 */ /* 0x000fe20008400000 */
[----:B------:R-:W-:Y:S01]  /*00d0*/  SHF.R.S32.HI R3, RZ, 0x7, R3 ;  /* 0x00000007ff037819 */ /* 0x000fe20000011403 */
[----:B---3--:R-:W-:-:S04]  /*00e0*/  VIADD R83, R83, 0x3f ;  /* 0x0000003f53537836 */ /* 0x008fc80000000000 */
[----:B------:R-:W-:Y:S01]  /*00f0*/  IMAD.SHL.U32 R4, R3, 0x8, RZ ;  /* 0x0000000803047824 */ /* 0x000fe200078e00ff */
[----:B------:R-:W2:Y:S04]  /*0100*/  F2I.U32.TRUNC.NTZ R5, R5 ;  /* 0x0000000500057305 */ /* 0x000ea8000020f000 */
[----:B------:R-:W-:-:S04]  /*0110*/  IABS R7, R4 ;  /* 0x0000000400077213 */ /* 0x000fc80000000000 */
[----:B------:R-:W3:Y:S01]  /*0120*/  I2F.RP R0, R7 ;  /* 0x0000000700007306 */ /* 0x000ee20000209400 */
[----:B--2---:R-:W-:-:S07]  /*0130*/  IABS R11, R5 ;  /* 0x00000005000b7213 */ /* 0x004fce0000000000 */
[----:B---3--:R-:W2:Y:S02]  /*0140*/  MUFU.RCP R0, R0 ;  /* 0x0000000000007308 */ /* 0x008ea40000001000 */
[----:B--2---:R-:W-:Y:S01]  /*0150*/  VIADD R2, R0, 0xffffffe ;  /* 0x0ffffffe00027836 */ /* 0x004fe20000000000 */
[----:B------:R-:W-:-:S05]  /*0160*/  IABS R0, R4 ;  /* 0x0000000400007213 */ /* 0x000fca0000000000 */
[----:B------:R2:W3:Y:S01]  /*0170*/  F2I.FTZ.U32.TRUNC.NTZ R3, R2 ;  /* 0x0000000200037305 */ /* 0x0004e2000021f000 */
[----:B------:R-:W-:Y:S02]  /*0180*/  IMAD.MOV R0, RZ, RZ, -R0 ;  /* 0x000000ffff007224 */ /* 0x000fe400078e0a00 */
[----:B--2---:R-:W-:Y:S02]  /*0190*/  IMAD.MOV.U32 R2, RZ, RZ, RZ ;  /* 0x000000ffff027224 */ /* 0x004fe400078e00ff */
[----:B---3--:R-:W-:-:S04]  /*01a0*/  IMAD.MOV R6, RZ, RZ, -R3 ;  /* 0x000000ffff067224 */ /* 0x008fc800078e0a03 */
[----:B------:R-:W-:-:S04]  /*01b0*/  IMAD R9, R6, R7, RZ ;  /* 0x0000000706097224 */ /* 0x000fc800078e02ff */
[----:B------:R-:W-:-:S06]  /*01c0*/  IMAD.HI.U32 R2, R3, R9, R2 ;  /* 0x0000000903027227 */ /* 0x000fcc00078e0002 */
[----:B------:R-:W-:-:S04]  /*01d0*/  IMAD.HI.U32 R2, R2, R11, RZ ;  /* 0x0000000b02027227 */ /* 0x000fc800078e00ff */
[----:B------:R-:W-:-:S05]  /*01e0*/  IMAD R0, R2, R0, R11 ;  /* 0x0000000002007224 */ /* 0x000fca00078e020b */
[----:B------:R-:W-:-:S13]  /*01f0*/  ISETP.GT.U32.AND P1, PT, R7, R0, PT ;  /* 0x000000000700720c */ /* 0x000fda0003f24070 */
[----:B------:R-:W-:Y:S02]  /*0200*/  @!P1 IMAD.IADD R0, R0, 0x1, -R7 ;  /* 0x0000000100009824 */ /* 0x000fe400078e0a07 */
[----:B------:R-:W-:Y:S01]  /*0210*/  @!P1 VIADD R2, R2, 0x1 ;  /* 0x0000000102029836 */ /* 0x000fe20000000000 */
[----:B------:R-:W-:Y:S02]  /*0220*/  ISETP.NE.AND P1, PT, R4, RZ, PT ;  /* 0x000000ff0400720c */ /* 0x000fe40003f25270 */
[----:B------:R-:W-:Y:S02]  /*0230*/  ISETP.GE.U32.AND P0, PT, R0, R7, PT ;  /* 0x000000070000720c */ /* 0x000fe40003f06070 */
[----:B------:R-:W-:-:S04]  /*0240*/  LOP3.LUT R0, R5, R4, RZ, 0x3c, !PT ;  /* 0x0000000405007212 */ /* 0x000fc800078e3cff */
[----:B------:R-:W-:Y:S01]  /*0250*/  ISETP.GE.AND P2, PT, R0, RZ, PT ;  /* 0x000000ff0000720c */ /* 0x000fe20003f46270 */
[----:B------:R-:W-:-:S05]  /*0260*/  VIADD R0, R30, 0x3f ;  /* 0x0000003f1e007836 */ /* 0x000fca0000000000 */
[----:B------:R-:W-:Y:S01]  /*0270*/  SHF.R.S32.HI R3, RZ, 0x1f, R0 ;  /* 0x0000001fff037819 */ /* 0x000fe20000011400 */
[----:B------:R-:W-:-:S03]  /*0280*/  @P0 VIADD R2, R2, 0x1 ;  /* 0x0000000102020836 */ /* 0x000fc60000000000 */
[----:B------:R-:W-:-:S03]  /*0290*/  LEA.HI R3, R3, R0, RZ, 0x6 ;  /* 0x0000000003037211 */ /* 0x000fc600078f30ff */
[----:B------:R-:W-:Y:S01]  /*02a0*/  @!P2 IMAD.MOV R2, RZ, RZ, -R2 ;  /* 0x000000ffff02a224 */ /* 0x000fe200078e0a02 */
[----:B------:R-:W-:-:S05]  /*02b0*/  @!P1 LOP3.LUT R2, RZ, R4, RZ, 0x33, !PT ;  /* 0x00000004ff029212 */ /* 0x000fca00078e33ff */
[----:B------:R-:W-:Y:S02]  /*02c0*/  IMAD.SHL.U32 R6, R2, 0x8, RZ ;  /* 0x0000000802067824 */ /* 0x000fe400078e00ff */
[----:B------:R-:W-:-:S03]  /*02d0*/  IMAD.MOV R2, RZ, RZ, -R2 ;  /* 0x000000ffff027224 */ /* 0x000fc600078e0a02 */
[----:B------:R-:W-:Y:S01]  /*02e0*/  LEA.HI.SX32 R3, R3, -R6, 0x1a ;  /* 0x8000000603037211 */ /* 0x000fe200078fd2ff */
[----:B------:R-:W-:-:S03]  /*02f0*/  IMAD R11, R4, R2, R5 ;  /* 0x00000002040b7224 */ /* 0x000fc600078e0205 */
[----:B------:R-:W-:-:S04]  /*0300*/  VIMNMX R8, R3, 0x8, PT ;  /* 0x0000000803087848 */ /* 0x000fc80003fe0100 */
[-C--:B------:R-:W-:Y:S02]  /*0310*/  IABS R7, R8.reuse ;  /* 0x0000000800077213 */ /* 0x080fe40000000000 */
[----:B------:R-:W-:Y:S02]  /*0320*/  IABS R4, R8 ;  /* 0x0000000800047213 */ /* 0x000fe40000000000 */
[----:B------:R-:W2:Y:S01]  /*0330*/  I2F.RP R0, R7 ;  /* 0x0000000700007306 */ /* 0x000ea20000209400 */
[C---:B------:R-:W-:Y:S02]  /*0340*/  R2UR UR5, R8.reuse ;  /* 0x00000000080572ca */ /* 0x040fe400000e0000 */
[----:B------:R-:W-:-:S11]  /*0350*/  R2UR UR6, R8 ;  /* 0x00000000080672ca */ /* 0x000fd600000e0000 */
[----:B------:R-:W-:Y:S01]  /*0360*/  UISETP.NE.AND UP0, UPT, UR5, URZ, UPT ;  /* 0x0000003f0500728c */ /* 0x000fe2000bf05270 */
[----:B--2---:R-:W2:Y:S01]  /*0370*/  MUFU.RCP R0, R0 ;  /* 0x0000000000007308 */ /* 0x004ea20000001000 */
[----:B-1----:R-:W-:-:S04]  /*0380*/  USHF.L.U32 UR5, UR10, 0x5, URZ ;  /* 0x000000050a057899 */ /* 0x002fc8000800063f */
[----:B------:R-:W-:Y:S01]  /*0390*/  ULOP3.LUT UR5, UR5, 0x60, URZ, 0xc0, !UPT ;  /* 0x0000006005057892 */ /* 0x000fe2000f8ec03f */
[----:B--2---:R-:W-:Y:S02]  /*03a0*/  VIADD R3, R0, 0xffffffe ;  /* 0x0ffffffe00037836 */ /* 0x004fe40000000000 */
[----:B------:R-:W-:-:S04]  /*03b0*/  IMAD.MOV R0, RZ, RZ, -R4 ;  /* 0x000000ffff007224 */ /* 0x000fc800078e0a04 */
[----:B------:R-:W1:Y:S02]  /*03c0*/  F2I.FTZ.U32.TRUNC.NTZ R3, R3 ;  /* 0x0000000300037305 */ /* 0x000e64000021f000 */
[----:B-1----:R-:W-:-:S04]  /*03d0*/  IMAD.MOV R9, RZ, RZ, -R3 ;  /* 0x000000ffff097224 */ /* 0x002fc800078e0a03 */
[----:B------:R-:W-:Y:S01]  /*03e0*/  IMAD.MOV.U32 R2, RZ, RZ, R9 ;  /* 0x000000ffff027224 */ /* 0x000fe200078e0009 */
[----:B------:R-:W-:-:S03]  /*03f0*/  IABS R9, R11 ;  /* 0x0000000b00097213 */ /* 0x000fc60000000000 */
[----:B------:R-:W-:Y:S02]  /*0400*/  IMAD R5, R2, R7, RZ ;  /* 0x0000000702057224 */ /* 0x000fe400078e02ff */
[----:B------:R-:W-:-:S04]  /*0410*/  IMAD.MOV.U32 R2, RZ, RZ, RZ ;  /* 0x000000ffff027224 */ /* 0x000fc800078e00ff */
[----:B------:R-:W-:-:S06]  /*0420*/  IMAD.HI.U32 R2, R3, R5, R2 ;  /* 0x0000000503027227 */ /* 0x000fcc00078e0002 */
[----:B------:R-:W-:-:S04]  /*0430*/  IMAD.HI.U32 R2, R2, R9, RZ ;  /* 0x0000000902027227 */ /* 0x000fc800078e00ff */
[----:B------:R-:W-:-:S05]  /*0440*/  IMAD R0, R2, R0, R9 ;  /* 0x0000000002007224 */ /* 0x000fca00078e0209 */
[----:B------:R-:W-:-:S13]  /*0450*/  ISETP.GT.U32.AND P1, PT, R7, R0, PT ;  /* 0x000000000700720c */ /* 0x000fda0003f24070 */
[----:B------:R-:W-:Y:S02]  /*0460*/  @!P1 IMAD.IADD R0, R0, 0x1, -R7 ;  /* 0x0000000100009824 */ /* 0x000fe400078e0a07 */
[----:B------:R-:W-:-:S03]  /*0470*/  @!P1 VIADD R2, R2, 0x1 ;  /* 0x0000000102029836 */ /* 0x000fc60000000000 */
[----:B------:R-:W-:Y:S02]  /*0480*/  ISETP.GE.U32.AND P0, PT, R0, R7, PT ;  /* 0x000000070000720c */ /* 0x000fe40003f06070 */
[----:B------:R-:W-:-:S04]  /*0490*/  LOP3.LUT R0, R11, R8, RZ, 0x3c, !PT ;  /* 0x000000080b007212 */ /* 0x000fc800078e3cff */
[----:B------:R-:W-:Y:S02]  /*04a0*/  ISETP.GE.AND P2, PT, R0, RZ, PT ;  /* 0x000000ff0000720c */ /* 0x000fe40003f46270 */
[----:B------:R-:W1:Y:S05]  /*04b0*/  S2R R0, SR_TID.X ;  /* 0x0000000000007919 */ /* 0x000e6a0000002100 */
[----:B------:R-:W-:Y:S01]  /*04c0*/  @P0 VIADD R2, R2, 0x1 ;  /* 0x0000000102020836 */ /* 0x000fe20000000000 */
[----:B------:R-:W-:-:S05]  /*04d0*/  ISETP.GT.AND P0, PT, R83, 0x3f, PT ;  /* 0x0000003f5300780c */ /* 0x000fca0003f04270 */
[----:B------:R-:W-:-:S05]  /*04e0*/  @!P2 IMAD.MOV R2, RZ, RZ, -R2 ;  /* 0x000000ffff02a224 */ /* 0x000fca00078e0a02 */
[----:B------:R-:W-:-:S09]  /*04f0*/  R2UR UR4, R2 ;  /* 0x00000000020472ca */ /* 0x000fd200000e0000 */
[----:B------:R-:W-:-:S04]  /*0500*/  @!UP0 ULOP3.LUT UR4, URZ, UR6, URZ, 0x33, !UPT ;  /* 0x000000063f048292 */ /* 0x000fc8000f8e333f */
[----:B------:R-:W-:Y:S02]  /*0510*/  UIADD3 UR6, -UR4, URZ, URZ ;  /* 0x0000003f04067290 */ /* 0x000fe4000fffe13f */
[----:B------:R-:W-:Y:S01]  /*0520*/  ULEA UR5, UR4, UR5, 0x7 ;  /* 0x0000000504057291 */ /* 0x000fe2000f8e383f */
[----:B-1----:R-:W-:Y:S02]  /*0530*/  SHF.R.U32.HI R2, RZ, 0x6, R0 ;  /* 0x00000006ff027819 */ /* 0x002fe40000011600 */
[----:B------:R-:W-:Y:S01]  /*0540*/  UMOV UR4, 0x400 ;  /* 0x0000040000047882 */ /* 0x000fe20000000000 */
[----:B------:R-:W-:Y:S01]  /*0550*/  IMAD R3, R8, UR6, R11 ;  /* 0x0000000608037c24 */ /* 0x000fe2000f8e020b */
[----:B------:R-:W-:Y:S01]  /*0560*/  SGXT.U32 R2, R2, 0x1 ;  /* 0x000000010202781a */ /* 0x000fe20000000000 */
[----:B------:R-:W-:Y:S01]  /*0570*/  ULEA UR10, UR10, UR4, 0x18 ;  /* 0x000000040a0a7291 */ /* 0x000fe2000f8ec03f */
[----:B------:R-:W-:Y:S01]  /*0580*/  LOP3.LUT R102, R0, 0x3f, RZ, 0xc0, !PT ;  /* 0x0000003f00667812 */ /* 0x000fe200078ec0ff */
[----:B------:R-:W-:Y:S01]  /*0590*/  IMAD.IADD R21, R6, 0x1, R3 ;  /* 0x0000000106157824 */ /* 0x000fe200078e0203 */
[----:B------:R-:W-:-:S02]  /*05a0*/  LOP3.LUT R3, R2, UR5, RZ, 0xfc, !PT ;  /* 0x0000000502037c12 */ /* 0x000fc4000f8efcff */
[----:B------:R-:W-:Y:S01]  /*05b0*/  LOP3.LUT R4, R0, 0x7f, RZ, 0xc0, !PT ;  /* 0x0000007f00047812 */ /* 0x000fe200078ec0ff */
[----:B------:R-:W-:Y:S01]  /*05c0*/  IMAD R20, R21, 0x40, R102 ;  /* 0x0000004015147824 */ /* 0x000fe200078e0266 */
[C---:B------:R-:W-:Y:S02]  /*05d0*/  LOP3.LUT R5, R3.reuse, 0x2, RZ, 0xfc, !PT ;  /* 0x0000000203057812 */ /* 0x040fe400078efcff */
[C---:B------:R-:W-:Y:S02]  /*05e0*/  LOP3.LUT R6, R3.reuse, 0x4, RZ, 0xfc, !PT ;  /* 0x0000000403067812 */ /* 0x040fe400078efcff */
[C---:B------:R-:W-:Y:S02]  /*05f0*/  LOP3.LUT R7, R3.reuse, 0x6, RZ, 0xfc, !PT ;  /* 0x0000000603077812 */ /* 0x040fe400078efcff */
[C---:B------:R-:W-:Y:S02]  /*0600*/  LOP3.LUT R8, R3.reuse, 0x8, RZ, 0xfc, !PT ;  /* 0x0000000803087812 */ /* 0x040fe400078efcff */
[----:B------:R-:W-:-:S02]  /*0610*/  LOP3.LUT R9, R3, 0xa, RZ, 0xfc, !PT ;  /* 0x0000000a03097812 */ /* 0x000fc400078efcff */
[C---:B------:R-:W-:Y:S02]  /*0620*/  LOP3.LUT R10, R3.reuse, 0xc, RZ, 0xfc, !PT ;  /* 0x0000000c030a7812 */ /* 0x040fe400078efcff */
        /* <DEDUP_REMOVED lines=8> */
[----:B------:R-:W-:Y:S01]  /*06b0*/  LOP3.LUT R19, R3, 0x1e, RZ, 0xfc, !PT ;  /* 0x0000001e03137812 */ /* 0x000fe200078efcff */
[----:B0-----:R-:W-:Y:S06]  /*06c0*/  @P0 BRA `(.L_x_0) ;  /* 0x0000000000280947 */ /* 0x001fec0003800000 */
[----:B------:R-:W-:Y:S01]  /*06d0*/  IMAD.SHL.U32 R21, R0, 0x8, RZ ;  /* 0x0000000800157824 */ /* 0x000fe200078e00ff */
[----:B------:R-:W-:Y:S02]  /*06e0*/  CS2R R24, SRZ ;  /* 0x0000000000187805 */ /* 0x000fe4000001ff00 */
[----:B------:R-:W-:Y:S02]  /*06f0*/  CS2R R26, SRZ ;  /* 0x00000000001a7805 */ /* 0x000fe4000001ff00 */
[----:B------:R-:W-:Y:S02]  /*0700*/  CS2R R28, SRZ ;  /* 0x00000000001c7805 */ /* 0x000fe4000001ff00 */
[----:B------:R-:W-:Y:S02]  /*0710*/  CS2R R30, SRZ ;  /* 0x00000000001e7805 */ /* 0x000fe4000001ff00 */
[----:B------:R-:W-:Y:S02]  /*0720*/  CS2R R32, SRZ ;  /* 0x0000000000207805 */ /* 0x000fe4000001ff00 */
[----:B------:R-:W-:-:S02]  /*0730*/  CS2R R34, SRZ ;  /* 0x0000000000227805 */ /* 0x000fc4000001ff00 */
[----:B------:R-:W-:Y:S02]  /*0740*/  CS2R R36, SRZ ;  /* 0x0000000000247805 */ /* 0x000fe4000001ff00 */
[----:B------:R-:W-:Y:S01]  /*0750*/  CS2R R38, SRZ ;  /* 0x0000000000267805 */ /* 0x000fe2000001ff00 */
[----:B------:R-:W-:Y:S06]  /*0760*/  BRA `(.L_x_1) ;  /* 0x0000002c00787947 */ /* 0x000fec0003800000 */
.L_x_0:
[----:B------:R-:W-:Y:S01]  /*0770*/  IABS R42, R31 ;  /* 0x0000001f002a7213 */ /* 0x000fe20000000000 */
[----:B------:R-:W-:Y:S01]  /*0780*/  ULDC UR4, c[0x0][0x240] ;  /* 0x0000900000047ab9 */ /* 0x000fe20000000800 */
[----:B------:R-:W-:Y:S01]  /*0790*/  IABS R45, R30 ;  /* 0x0000001e002d7213 */ /* 0x000fe20000000000 */
[----:B------:R-:W-:Y:S01]  /*07a0*/  ULDC.64 UR12, c[0x0][0x218] ;  /* 0x00008600000c7ab9 */ /* 0x000fe20000000a00 */
[----:B------:R-:W0:Y:S01]  /*07b0*/  I2F.RP R21, R42 ;  /* 0x0000002a00157306 */ /* 0x000e220000209400 */
[----:B------:R-:W-:Y:S01]  /*07c0*/  IABS R33, R15 ;  /* 0x0000000f00217213 */ /* 0x000fe20000000000 */
[----:B------:R-:W-:Y:S01]  /*07d0*/  ULDC UR5, c[0x0][0x234] ;  /* 0x00008d0000057ab9 */ /* 0x000fe20000000800 */
[----:B------:R-:W-:Y:S01]  /*07e0*/  IABS R34, R14 ;  /* 0x0000000e00227213 */ /* 0x000fe20000000000 */
[----:B------:R-:W-:Y:S01]  /*07f0*/  ULDC UR6, c[0x0][0x23c] ;  /* 0x00008f0000067ab9 */ /* 0x000fe20000000800 */
[----:B------:R-:W-:Y:S01]  /*0800*/  IABS R36, R13 ;  /* 0x0000000d00247213 */ /* 0x000fe20000000000 */
[----:B------:R-:W-:Y:S01]  /*0810*/  ULDC.64 UR8, c[0x0][0x210] ;  /* 0x0000840000087ab9 */ /* 0x000fe20000000a00 */
[----:B------:R-:W-:Y:S01]  /*0820*/  IABS R40, R9 ;  /* 0x0000000900287213 */ /* 0x000fe20000000000 */
[----:B------:R-:W1:Y:S01]  /*0830*/  I2F.RP R26, R45 ;  /* 0x0000002d001a7306 */ /* 0x000e620000209400 */
[----:B------:R-:W-:Y:S01]  /*0840*/  IABS R39, R10 ;  /* 0x0000000a00277213 */ /* 0x000fe20000000000 */
[----:B------:R-:W-:Y:S01]  /*0850*/  IMAD R102, R102, UR6, RZ ;  /* 0x0000000666667c24 */ /* 0x000fe2000f8e02ff */
[----:B------:R-:W-:Y:S01]  /*0860*/  IABS R41, R3 ;  /* 0x0000000300297213 */ /* 0x000fe20000000000 */
[----:B------:R-:W-:Y:S01]  /*0870*/  USHF.L.U32 UR18, UR6, 0x6, URZ ;  /* 0x0000000606127899 */ /* 0x000fe2000800063f */
[----:B------:R-:W-:Y:S01]  /*0880*/  IABS R43, R6 ;  /* 0x00000006002b7213 */ /* 0x000fe20000000000 */
[----:B------:R-:W-:Y:S01]  /*0890*/  UMOV UR7, URZ ;  /* 0x0000003f00077c82 */ /* 0x000fe20008000000 */
[----:B------:R-:W-:Y:S01]  /*08a0*/  IABS R44, R5 ;  /* 0x00000005002c7213 */ /* 0x000fe20000000000 */
[----:B0-----:R-:W0:Y:S01]  /*08b0*/  MUFU.RCP R21, R21 ;  /* 0x0000001500157308 */ /* 0x001e220000001000 */
[----:B------:R-:W-:Y:S01]  /*08c0*/  IABS R46, R20 ;  /* 0x00000014002e7213 */ /* 0x000fe20000000000 */
[----:B------:R-:W-:Y:S01]  /*08d0*/  USHF.R.S32.HI UR19, URZ, 0x1f, UR18 ;  /* 0x0000001f3f137899 */ /* 0x000fe20008011412 */
[----:B------:R-:W-:-:S02]  /*08e0*/  LEA.HI R104, R0, 0x2e, RZ, 0x1a ;  /* 0x0000002e00687811 */ /* 0x000fc400078fd0ff */
[C---:B------:R-:W-:Y:S02]  /*08f0*/  LEA.HI R106, R0.reuse, 0x1e, RZ, 0x1a ;  /* 0x0000001e006a7811 */ /* 0x040fe400078fd0ff */
[----:B------:R-:W-:Y:S01]  /*0900*/  LEA.HI R108, R0, 0xe, RZ, 0x1a ;  /* 0x0000000e006c7811 */ /* 0x000fe200078fd0ff */
[----:B-1----:R-:W1:Y:S01]  /*0910*/  MUFU.RCP R26, R26 ;  /* 0x0000001a001a7308 */ /* 0x002e620000001000 */
[C---:B------:R-:W-:Y:S02]  /*0920*/  LOP3.LUT R110, R2.reuse, 0x34, RZ, 0xfc, !PT ;  /* 0x00000034026e7812 */ /* 0x040fe400078efcff */
[C---:B------:R-:W-:Y:S02]  /*0930*/  LOP3.LUT R112, R2.reuse, 0x32, RZ, 0xfc, !PT ;  /* 0x0000003202707812 */ /* 0x040fe400078efcff */
[C---:B------:R-:W-:Y:S02]  /*0940*/  LOP3.LUT R114, R2.reuse, 0x30, RZ, 0xfc, !PT ;  /* 0x0000003002727812 */ /* 0x040fe400078efcff */
[C---:B------:R-:W-:Y:S01]  /*0950*/  LOP3.LUT R116, R2.reuse, 0x2c, RZ, 0xfc, !PT ;  /* 0x0000002c02747812 */ /* 0x040fe200078efcff */
[----:B0-----:R-:W-:Y:S01]  /*0960*/  VIADD R22, R21, 0xffffffe ;  /* 0x0ffffffe15167836 */ /* 0x001fe20000000000 */
[----:B------:R-:W-:-:S02]  /*0970*/  LOP3.LUT R118, R2, 0x2a, RZ, 0xfc, !PT ;  /* 0x0000002a02767812 */ /* 0x000fc400078efcff */
[C---:B------:R-:W-:Y:S01]  /*0980*/  LOP3.LUT R120, R2.reuse, 0x28, RZ, 0xfc, !PT ;  /* 0x0000002802787812 */ /* 0x040fe200078efcff */
[----:B------:R0:W2:Y:S01]  /*0990*/  F2I.FTZ.U32.TRUNC.NTZ R23, R22 ;  /* 0x0000001600177305 */ /* 0x0000a2000021f000 */
[C---:B------:R-:W-:Y:S02]  /*09a0*/  LOP3.LUT R122, R2.reuse, 0x26, RZ, 0xfc, !PT ;  /* 0x00000026027a7812 */ /* 0x040fe400078efcff */
[----:B------:R-:W-:Y:S01]  /*09b0*/  LOP3.LUT R124, R2, 0x24, RZ, 0xfc, !PT ;  /* 0x00000024027c7812 */ /* 0x000fe200078efcff */
[----:B-1----:R-:W-:Y:S01]  /*09c0*/  VIADD R24, R26, 0xffffffe ;  /* 0x0ffffffe1a187836 */ /* 0x002fe20000000000 */
[----:B------:R-:W-:Y:S02]  /*09d0*/  IABS R26, R19 ;  /* 0x00000013001a7213 */ /* 0x000fe40000000000 */
[C---:B------:R-:W-:Y:S01]  /*09e0*/  LOP3.LUT R126, R2.reuse, 0x22, RZ, 0xfc, !PT ;  /* 0x00000022027e7812 */ /* 0x040fe200078efcff */
[----:B------:R1:W3:Y:S01]  /*09f0*/  F2I.FTZ.U32.TRUNC.NTZ R25, R24 ;  /* 0x0000001800197305 */ /* 0x0002e2000021f000 */
[----:B0-----:R-:W-:Y:S01]  /*0a00*/  IMAD.MOV.U32 R22, RZ, RZ, RZ ;  /* 0x000000ffff167224 */ /* 0x001fe200078e00ff */
[----:B------:R-:W-:-:S02]  /*0a10*/  LOP3.LUT R128, R2, 0x20, RZ, 0xfc, !PT ;  /* 0x0000002002807812 */ /* 0x000fc400078efcff */
[C---:B------:R-:W-:Y:S02]  /*0a20*/  LOP3.LUT R130, R2.reuse, 0x1c, RZ, 0xfc, !PT ;  /* 0x0000001c02827812 */ /* 0x040fe400078efcff */
[C---:B------:R-:W-:Y:S01]  /*0a30*/  LOP3.LUT R132, R2.reuse, 0x1a, RZ, 0xfc, !PT ;  /* 0x0000001a02847812 */ /* 0x040fe200078efcff */
[--C-:B--2---:R-:W-:Y:S01]  /*0a40*/  IMAD.MOV R27, RZ, RZ, -R23.reuse ;  /* 0x000000ffff1b7224 */ /* 0x104fe200078e0a17 */
[C---:B------:R-:W-:Y:S01]  /*0a50*/  LOP3.LUT R134, R2.reuse, 0x18, RZ, 0xfc, !PT ;  /* 0x0000001802867812 */ /* 0x040fe200078efcff */
[----:B-1----:R-:W-:Y:S01]  /*0a60*/  IMAD.MOV.U32 R24, RZ, RZ, RZ ;  /* 0x000000ffff187224 */ /* 0x002fe200078e00ff */
[C---:B------:R-:W-:Y:S01]  /*0a70*/  LOP3.LUT R136, R2.reuse, 0x16, RZ, 0xfc, !PT ;  /* 0x0000001602887812 */ /* 0x040fe200078efcff */
[----:B------:R-:W-:Y:S01]  /*0a80*/  IMAD R27, R27, R42, RZ ;  /* 0x0000002a1b1b7224 */ /* 0x000fe200078e02ff */
[C---:B------:R-:W-:Y:S02]  /*0a90*/  LOP3.LUT R138, R2.reuse, 0x14, RZ, 0xfc, !PT ;  /* 0x00000014028a7812 */ /* 0x040fe400078efcff */
[----:B------:R-:W-:Y:S01]  /*0aa0*/  LOP3.LUT R140, R2, 0x12, RZ, 0xfc, !PT ;  /* 0x00000012028c7812 */ /* 0x000fe200078efcff */
[----:B------:R-:W-:Y:S01]  /*0ab0*/  IMAD.HI.U32 R23, R23, R27, R22 ;  /* 0x0000001b17177227 */ /* 0x000fe200078e0016 */
[----:B------:R-:W-:-:S02]  /*0ac0*/  IABS R27, R18 ;  /* 0x00000012001b7213 */ /* 0x000fc40000000000 */
[C---:B------:R-:W-:Y:S01]  /*0ad0*/  LOP3.LUT R142, R2.reuse, 0x10, RZ, 0xfc, !PT ;  /* 0x00000010028e7812 */ /* 0x040fe200078efcff */
[----:B---3--:R-:W-:Y:S01]  /*0ae0*/  IMAD.MOV R28, RZ, RZ, -R25 ;  /* 0x000000ffff1c7224 */ /* 0x008fe200078e0a19 */
[C---:B------:R-:W-:Y:S01]  /*0af0*/  LOP3.LUT R144, R2.reuse, 0xc, RZ, 0xfc, !PT ;  /* 0x0000000c02907812 */ /* 0x040fe200078efcff */
[C---:B------:R-:W-:Y:S01]  /*0b00*/  IMAD.HI.U32 R22, R23.reuse, R27, RZ ;  /* 0x0000001b17167227 */ /* 0x040fe200078e00ff */
[C---:B------:R-:W-:Y:S02]  /*0b10*/  LOP3.LUT R146, R2.reuse, 0xa, RZ, 0xfc, !PT ;  /* 0x0000000a02927812 */ /* 0x040fe400078efcff */
[----:B------:R-:W-:Y:S01]  /*0b20*/  LOP3.LUT R148, R2, 0x8, RZ, 0xfc, !PT ;  /* 0x0000000802947812 */ /* 0x000fe200078efcff */
[----:B------:R-:W-:Y:S01]  /*0b30*/  IMAD R29, R28, R45, RZ ;  /* 0x0000002d1c1d7224 */ /* 0x000fe200078e02ff */
[----:B------:R-:W-:Y:S01]  /*0b40*/  IABS R28, R17 ;  /* 0x00000011001c7213 */ /* 0x000fe20000000000 */
[----:B------:R-:W-:Y:S01]  /*0b50*/  IMAD.MOV R22, RZ, RZ, -R22 ;  /* 0x000000ffff167224 */ /* 0x000fe200078e0a16 */
[C---:B------:R-:W-:Y:S01]  /*0b60*/  LOP3.LUT R53, R2.reuse, 0x6, RZ, 0xfc, !PT ;  /* 0x0000000602357812 */ /* 0x040fe200078efcff */
[----:B------:R-:W-:Y:S01]  /*0b70*/  IMAD.HI.U32 R21, R23, R26, RZ ;  /* 0x0000001a17157227 */ /* 0x000fe200078e00ff */
[----:B------:R-:W-:-:S02]  /*0b80*/  LOP3.LUT R52, R2, 0x4, RZ, 0xfc, !PT ;  /* 0x0000000402347812 */ /* 0x000fc400078efcff */
[C---:B------:R-:W-:Y:S01]  /*0b90*/  LOP3.LUT R51, R2.reuse, 0x2, RZ, 0xfc, !PT ;  /* 0x0000000202337812 */ /* 0x040fe200078efcff */
[----:B------:R-:W-:Y:S01]  /*0ba0*/  IMAD.HI.U32 R38, R25, R29, R24 ;  /* 0x0000001d19267227 */ /* 0x000fe200078e0018 */
[----:B------:R-:W-:Y:S02]  /*0bb0*/  IABS R29, R16 ;  /* 0x00000010001d7213 */ /* 0x000fe40000000000 */
[----:B------:R-:W-:Y:S01]  /*0bc0*/  LOP3.LUT R85, R2, 0x36, RZ, 0xfc, !PT ;  /* 0x0000003602557812 */ /* 0x000fe200078efcff */
[----:B------:R-:W-:Y:S01]  /*0bd0*/  IMAD R24, R42, R22, R27 ;  /* 0x000000162a187224 */ /* 0x000fe200078e021b */
[C---:B------:R-:W-:Y:S01]  /*0be0*/  LOP3.LUT R87, R2.reuse, 0x38, RZ, 0xfc, !PT ;  /* 0x0000003802577812 */ /* 0x040fe200078efcff */
[C---:B------:R-:W-:Y:S01]  /*0bf0*/  IMAD.HI.U32 R22, R23.reuse, R28, RZ ;  /* 0x0000001c17167227 */ /* 0x040fe200078e00ff */
[----:B------:R-:W-:Y:S02]  /*0c00*/  LOP3.LUT R89, R2, 0x3a, RZ, 0xfc, !PT ;  /* 0x0000003a02597812 */ /* 0x000fe400078efcff */
[----:B------:R-:W-:Y:S01]  /*0c10*/  ISETP.GT.U32.AND P1, PT, R42, R24, PT ;  /* 0x000000182a00720c */ /* 0x000fe20003f24070 */
[----:B------:R-:W-:Y:S01]  /*0c20*/  IMAD.MOV R21, RZ, RZ, -R21 ;  /* 0x000000ffff157224 */ /* 0x000fe200078e0a15 */
[----:B------:R-:W-:Y:S01]  /*0c30*/  LOP3.LUT R91, R2, 0x3c, RZ, 0xfc, !PT ;  /* 0x0000003c025b7812 */ /* 0x000fe200078efcff */
[----:B------:R-:W-:Y:S01]  /*0c40*/  IMAD.HI.U32 R25, R23, R29, RZ ;  /* 0x0000001d17197227 */ /* 0x000fe200078e00ff */
[----:B------:R-:W-:-:S02]  /*0c50*/  LEA.HI R98, R0, 0x3e, RZ, 0x1a ;  /* 0x0000003e00627811 */ /* 0x000fc400078fd0ff */
[C---:B------:R-:W-:Y:S01]  /*0c60*/  LOP3.LUT R99, R4.reuse, 0x10, RZ, 0x3c, !PT ;  /* 0x0000001004637812 */ /* 0x040fe200078e3cff */
[----:B------:R-:W-:Y:S01]  /*0c70*/  IMAD.MOV R27, RZ, RZ, -R22 ;  /* 0x000000ffff1b7224 */ /* 0x000fe200078e0a16 */
[----:B------:R-:W-:Y:S01]  /*0c80*/  LOP3.LUT R100, R4, 0x20, RZ, 0x3c, !PT ;  /* 0x0000002004647812 */ /* 0x000fe200078e3cff */
[----:B------:R-:W-:Y:S01]  /*0c90*/  IMAD R21, R42, R21, R26 ;  /* 0x000000152a157224 */ /* 0x000fe200078e021a */
[----:B------:R-:W-:Y:S01]  /*0ca0*/  LOP3.LUT R101, R4, 0x30, RZ, 0x3c, !PT ;  /* 0x0000003004657812 */ /* 0x000fe200078e3cff */
[----:B------:R-:W-:-:S03]  /*0cb0*/  IMAD.HI.U32 R22, R23, R33, RZ ;  /* 0x0000002117167227 */ /* 0x000fc600078e00ff */
[----:B------:R-:W-:Y:S01]  /*0cc0*/  ISETP.GT.U32.AND P0, PT, R42, R21, PT ;  /* 0x000000152a00720c */ /* 0x000fe20003f04070 */
[----:B------:R-:W-:-:S04]  /*0cd0*/  IMAD.HI.U32 R26, R23, R34, RZ ;  /* 0x00000022171a7227 */ /* 0x000fc800078e00ff */
[----:B------:R-:W-:Y:S02]  /*0ce0*/  IMAD.MOV R32, RZ, RZ, -R25 ;  /* 0x000000ffff207224 */ /* 0x000fe400078e0a19 */
[----:B------:R-:W-:Y:S02]  /*0cf0*/  IMAD R25, R42, R27, R28 ;  /* 0x0000001b2a197224 */ /* 0x000fe400078e021c */
[----:B------:R-:W-:-:S03]  /*0d00*/  IMAD.HI.U32 R27, R23, R36, RZ ;  /* 0x00000024171b7227 */ /* 0x000fc600078e00ff */
[C---:B------:R-:W-:Y:S01]  /*0d10*/  ISETP.GT.U32.AND P2, PT, R42.reuse, R25, PT ;  /* 0x000000192a00720c */ /* 0x040fe20003f44070 */
[----:B------:R-:W-:Y:S02]  /*0d20*/  IMAD.MOV R22, RZ, RZ, -R22 ;  /* 0x000000ffff167224 */ /* 0x000fe400078e0a16 */
[----:B------:R-:W-:Y:S02]  /*0d30*/  IMAD.MOV R35, RZ, RZ, -R26 ;  /* 0x000000ffff237224 */ /* 0x000fe400078e0a1a */
[C---:B------:R-:W-:Y:S01]  /*0d40*/  IMAD R26, R42.reuse, R32, R29 ;  /* 0x000000202a1a7224 */ /* 0x040fe200078e021d */
[----:B------:R-:W-:Y:S01]  /*0d50*/  IABS R32, R12 ;  /* 0x0000000c00207213 */ /* 0x000fe20000000000 */
[----:B------:R-:W-:Y:S02]  /*0d60*/  IMAD.MOV R29, RZ, RZ, -R27 ;  /* 0x000000ffff1d7224 */ /* 0x000fe400078e0a1b */
[C---:B------:R-:W-:Y:S01]  /*0d70*/  IMAD R27, R42.reuse, R22, R33 ;  /* 0x000000162a1b7224 */ /* 0x040fe200078e0221 */
[----:B------:R-:W-:Y:S01]  /*0d80*/  IABS R22, R11 ;  /* 0x0000000b00167213 */ /* 0x000fe20000000000 */
[----:B------:R-:W-:-:S02]  /*0d90*/  IMAD R28, R42, R35, R34 ;  /* 0x000000232a1c7224 */ /* 0x000fc400078e0222 */
[----:B------:R-:W-:Y:S01]  /*0da0*/  IMAD.MOV.U32 R34, RZ, RZ, R32 ;  /* 0x000000ffff227224 */ /* 0x000fe200078e0020 */
[C---:B------:R-:W-:Y:S01]  /*0db0*/  ISETP.GT.U32.AND P4, PT, R42.reuse, R27, PT ;  /* 0x0000001b2a00720c */ /* 0x040fe20003f84070 */
[C---:B------:R-:W-:Y:S01]  /*0dc0*/  IMAD R29, R42.reuse, R29, R36 ;  /* 0x0000001d2a1d7224 */ /* 0x040fe200078e0224 */
[----:B------:R-:W-:Y:S01]  /*0dd0*/  ISETP.GT.U32.AND P5, PT, R42, R28, PT ;  /* 0x0000001c2a00720c */ /* 0x000fe20003fa4070 */
[----:B------:R-:W-:Y:S02]  /*0de0*/  IMAD.MOV.U32 R36, RZ, RZ, R22 ;  /* 0x000000ffff247224 */ /* 0x000fe400078e0016 */
[----:B------:R-:W-:-:S04]  /*0df0*/  IMAD.HI.U32 R22, R23, R34, RZ ;  /* 0x0000002217167227 */ /* 0x000fc800078e00ff */
[----:B------:R-:W-:-:S04]  /*0e00*/  IMAD.HI.U32 R32, R23, R36, RZ ;  /* 0x0000002417207227 */ /* 0x000fc800078e00ff */
[----:B------:R-:W-:Y:S02]  /*0e10*/  IMAD.MOV R35, RZ, RZ, -R22 ;  /* 0x000000ffff237224 */ /* 0x000fe400078e0a16 */
[----:B------:R-:W-:-:S04]  /*0e20*/  IMAD.HI.U32 R33, R23, R40, RZ ;  /* 0x0000002817217227 */ /* 0x000fc800078e00ff */
[----:B------:R-:W-:Y:S02]  /*0e30*/  IMAD.MOV R37, RZ, RZ, -R32 ;  /* 0x000000ffff257224 */ /* 0x000fe400078e0a20 */
[----:B------:R-:W-:-:S04]  /*0e40*/  IMAD.HI.U32 R22, R23, R39, RZ ;  /* 0x0000002717167227 */ /* 0x000fc800078e00ff */
[----:B------:R-:W-:Y:S02]  /*0e50*/  IMAD R32, R42, R35, R34 ;  /* 0x000000232a207224 */ /* 0x000fe400078e0222 */
[----:B------:R-:W-:-:S04]  /*0e60*/  IMAD.HI.U32 R34, R23, R41, RZ ;  /* 0x0000002917227227 */ /* 0x000fc800078e00ff */
[----:B------:R-:W-:Y:S02]  /*0e70*/  IMAD.MOV R35, RZ, RZ, -R33 ;  /* 0x000000ffff237224 */ /* 0x000fe400078e0a21 */
[----:B------:R-:W-:Y:S02]  /*0e80*/  IMAD.MOV R22, RZ, RZ, -R22 ;  /* 0x000000ffff167224 */ /* 0x000fe400078e0a16 */
[C---:B------:R-:W-:Y:S01]  /*0e90*/  IMAD R33, R42.reuse, R37, R36 ;  /* 0x000000252a217224 */ /* 0x040fe200078e0224 */
[----:B------:R-:W-:Y:S01]  /*0ea0*/  IABS R37, R8 ;  /* 0x0000000800257213 */ /* 0x000fe20000000000 */
[----:B------:R-:W-:Y:S02]  /*0eb0*/  IMAD.MOV R36, RZ, RZ, -R34 ;  /* 0x000000ffff247224 */ /* 0x000fe400078e0a22 */
[C---:B------:R-:W-:Y:S02]  /*0ec0*/  IMAD R34, R42.reuse, R22, R39 ;  /* 0x000000162a227224 */ /* 0x040fe400078e0227 */
[----:B------:R-:W-:-:S02]  /*0ed0*/  IMAD R39, R42, R36, R41 ;  /* 0x000000242a277224 */ /* 0x000fc400078e0229 */
[--C-:B------:R-:W-:Y:S02]  /*0ee0*/  @!P0 IMAD.IADD R21, R21, 0x1, -R42.reuse ;  /* 0x0000000115158824 */ /* 0x100fe400078e0a2a */
[----:B------:R-:W-:Y:S01]  /*0ef0*/  @!P2 IMAD.IADD R25, R25, 0x1, -R42 ;  /* 0x000000011919a824 */ /* 0x000fe200078e0a2a */
[C---:B------:R-:W-:Y:S01]  /*0f00*/  ISETP.GT.U32.AND P3, PT, R42.reuse, R39, PT ;  /* 0x000000272a00720c */ /* 0x040fe20003f64070 */
[C---:B------:R-:W-:Y:S01]  /*0f10*/  IMAD R35, R42.reuse, R35, R40 ;  /* 0x000000232a237224 */ /* 0x040fe200078e0228 */
[C---:B------:R-:W-:Y:S01]  /*0f20*/  ISETP.GT.U32.AND P0, PT, R42.reuse, R21, PT ;  /* 0x000000152a00720c */ /* 0x040fe20003f04070 */
[----:B------:R-:W-:Y:S01]  /*0f30*/  IMAD.HI.U32 R22, R23, R37, RZ ;  /* 0x0000002517167227 */ /* 0x000fe200078e00ff */
[----:B------:R-:W-:Y:S02]  /*0f40*/  IABS R40, R7 ;  /* 0x0000000700287213 */ /* 0x000fe40000000000 */
[----:B------:R-:W-:Y:S01]  /*0f50*/  ISETP.GT.U32.AND P2, PT, R42, R25, PT ;  /* 0x000000192a00720c */ /* 0x000fe20003f44070 */
[----:B------:R-:W-:-:S02]  /*0f60*/  @!P1 IMAD.IADD R24, R24, 0x1, -R42 ;  /* 0x0000000118189824 */ /* 0x000fc400078e0a2a */
[----:B------:R-:W-:-:S03]  /*0f70*/  IMAD.HI.U32 R36, R23, R40, RZ ;  /* 0x0000002817247227 */ /* 0x000fc600078e00ff */
[C---:B------:R-:W-:Y:S01]  /*0f80*/  ISETP.GT.U32.AND P1, PT, R42.reuse, R24, PT ;  /* 0x000000182a00720c */ /* 0x040fe20003f24070 */
[----:B------:R-:W-:Y:S01]  /*0f90*/  @!P3 IMAD.IADD R39, R39, 0x1, -R42 ;  /* 0x000000012727b824 */ /* 0x000fe200078e0a2a */
[C---:B------:R-:W-:Y:S01]  /*0fa0*/  ISETP.GT.U32.AND P3, PT, R42.reuse, R26, PT ;  /* 0x0000001a2a00720c */ /* 0x040fe20003f64070 */
[----:B------:R-:W-:Y:S02]  /*0fb0*/  IMAD.MOV R22, RZ, RZ, -R22 ;  /* 0x000000ffff167224 */ /* 0x000fe400078e0a16 */
[----:B------:R-:W-:Y:S01]  /*0fc0*/  IMAD.MOV R41, RZ, RZ, -R36 ;  /* 0x000000ffff297224 */ /* 0x000fe200078e0a24 */
[C---:B------:R-:W-:Y:S01]  /*0fd0*/  ISETP.GT.U32.AND P6, PT, R42.reuse, R39, PT ;  /* 0x000000272a00720c */ /* 0x040fe20003fc4070 */
[C---:B------:R-:W-:Y:S02]  /*0fe0*/  IMAD R36, R42.reuse, R22, R37 ;  /* 0x000000162a247224 */ /* 0x040fe400078e0225 */
[----:B------:R-:W-:Y:S01]  /*0ff0*/  @!P0 IMAD.IADD R21, R21, 0x1, -R42 ;  /* 0x0000000115158824 */ /* 0x000fe200078e0a2a */
[----:B------:R-:W-:Y:S01]  /*1000*/  ISETP.GT.U32.AND P0, PT, R42, R32, PT ;  /* 0x000000202a00720c */ /* 0x000fe20003f04070 */
[----:B------:R-:W-:-:S04]  /*1010*/  IMAD.HI.U32 R22, R23, R43, RZ ;  /* 0x0000002b17167227 */ /* 0x000fc800078e00ff */
[----:B------:R-:W-:-:S04]  /*1020*/  IMAD.HI.U32 R23, R23, R44, RZ ;  /* 0x0000002c17177227 */ /* 0x000fc800078e00ff */
[----:B------:R-:W-:Y:S02]  /*1030*/  IMAD R37, R42, R41, R40 ;  /* 0x000000292a257224 */ /* 0x000fe400078e0228 */
[----:B------:R-:W-:-:S04]  /*1040*/  IMAD.HI.U32 R38, R38, R46, RZ ;  /* 0x0000002e26267227 */ /* 0x000fc800078e00ff */
[----:B------:R-:W-:Y:S02]  /*1050*/  IMAD.MOV R41, RZ, RZ, -R23 ;  /* 0x000000ffff297224 */ /* 0x000fe400078e0a17 */
[----:B------:R-:W-:Y:S01]  /*1060*/  @!P2 IMAD.IADD R25, R25, 0x1, -R42 ;  /* 0x000000011919a824 */ /* 0x000fe200078e0a2a */
[C---:B------:R-:W-:Y:S01]  /*1070*/  ISETP.GT.U32.AND P2, PT, R42.reuse, R34, PT ;  /* 0x000000222a00720c */ /* 0x040fe20003f44070 */
[----:B------:R-:W-:Y:S02]  /*1080*/  IMAD.MOV R40, RZ, RZ, -R38 ;  /* 0x000000ffff287224 */ /* 0x000fe400078e0a26 */
[----:B------:R-:W-:Y:S01]  /*1090*/  IMAD R38, R42, R41, R44 ;  /* 0x000000292a267224 */ /* 0x000fe200078e022c */
[----:B------:R-:W-:Y:S01]  /*10a0*/  SHF.R.S32.HI R41, RZ, 0x1f, R102 ;  /* 0x0000001fff297819 */ /* 0x000fe20000011466 */
[--C-:B------:R-:W-:Y:S01]  /*10b0*/  @!P1 IMAD.IADD R24, R24, 0x1, -R42.reuse ;  /* 0x0000000118189824 */ /* 0x100fe200078e0a2a */
[C---:B------:R-:W-:Y:S01]  /*10c0*/  ISETP.GT.U32.AND P1, PT, R42.reuse, R33, PT ;  /* 0x000000212a00720c */ /* 0x040fe20003f24070 */
[--C-:B------:R-:W-:Y:S01]  /*10d0*/  @!P6 IMAD.IADD R39, R39, 0x1, -R42.reuse ;  /* 0x000000012727e824 */ /* 0x100fe200078e0a2a */
[----:B------:R-:W-:Y:S01]  /*10e0*/  ISETP.GT.U32.AND P6, PT, R42, R29, PT ;  /* 0x0000001d2a00720c */ /* 0x000fe20003fc4070 */
[--C-:B------:R-:W-:Y:S01]  /*10f0*/  @!P3 IMAD.IADD R26, R26, 0x1, -R42.reuse ;  /* 0x000000011a1ab824 */ /* 0x100fe200078e0a2a */
[----:B------:R-:W-:Y:S01]  /*1100*/  ISETP.GT.U32.AND P3, PT, R42, R35, PT ;  /* 0x000000232a00720c */ /* 0x000fe20003f64070 */
[--C-:B------:R-:W-:Y:S01]  /*1110*/  @!P0 IMAD.IADD R32, R32, 0x1, -R42.reuse ;  /* 0x0000000120208824 */ /* 0x100fe200078e0a2a */
[C---:B------:R-:W-:Y:S01]  /*1120*/  ISETP.GT.U32.AND P0, PT, R42.reuse, R38, PT ;  /* 0x000000262a00720c */ /* 0x040fe20003f04070 */
[--C-:B------:R-:W-:Y:S01]  /*1130*/  @!P4 IMAD.IADD R27, R27, 0x1, -R42.reuse ;  /* 0x000000011b1bc824 */ /* 0x100fe200078e0a2a */
[----:B------:R-:W-:Y:S01]  /*1140*/  ISETP.GT.U32.AND P4, PT, R42, R36, PT ;  /* 0x000000242a00720c */ /* 0x000fe20003f84070 */
[----:B------:R-:W-:Y:S01]  /*1150*/  @!P5 IMAD.IADD R28, R28, 0x1, -R42 ;  /* 0x000000011c1cd824 */ /* 0x000fe200078e0a2a */
[----:B------:R-:W-:Y:S01]  /*1160*/  ISETP.GT.U32.AND P5, PT, R42, R37, PT ;  /* 0x000000252a00720c */ /* 0x000fe20003fa4070 */
[----:B------:R-:W-:-:S02]  /*1170*/  IMAD.MOV R22, RZ, RZ, -R22 ;  /* 0x000000ffff167224 */ /* 0x000fc400078e0a16 */
[----:B------:R-:W-:Y:S02]  /*1180*/  IMAD R40, R45, R40, R46 ;  /* 0x000000282d287224 */ /* 0x000fe400078e022e */
[--C-:B------:R-:W-:Y:S01]  /*1190*/  @!P2 IMAD.IADD R34, R34, 0x1, -R42.reuse ;  /* 0x000000012222a824 */ /* 0x100fe200078e0a2a */
[C---:B------:R-:W-:Y:S01]  /*11a0*/  ISETP.GT.U32.AND P2, PT, R42.reuse, R26, PT ;  /* 0x0000001a2a00720c */ /* 0x040fe20003f44070 */
[C---:B------:R-:W-:Y:S01]  /*11b0*/  IMAD R23, R42.reuse, R22, R43 ;  /* 0x000000162a177224 */ /* 0x040fe200078e022b */
[----:B------:R-:W-:Y:S01]  /*11c0*/  SHF.R.S32.HI R22, RZ, 0x1f, R83 ;  /* 0x0000001fff167819 */ /* 0x000fe20000011453 */
[--C-:B------:R-:W-:Y:S01]  /*11d0*/  @!P1 IMAD.IADD R33, R33, 0x1, -R42.reuse ;  /* 0x0000000121219824 */ /* 0x100fe200078e0a2a */
[----:B------:R-:W-:Y:S01]  /*11e0*/  ISETP.GT.U32.AND P1, PT, R45, R40, PT ;  /* 0x000000282d00720c */ /* 0x000fe20003f24070 */
        /* <DEDUP_REMOVED lines=25> */
[----:B------:R-:W-:Y:S01]  /*1380*/  ISETP.GE.AND P2, PT, R18, RZ, PT ;  /* 0x000000ff1200720c */ /* 0x000fe20003f46270 */
[--C-:B------:R-:W-:Y:S01]  /*1390*/  @!P1 IMAD.IADD R34, R34, 0x1, -R42.reuse ;  /* 0x0000000122229824 */ /* 0x100fe200078e0a2a */
[----:B------:R-:W-:Y:S01]  /*13a0*/  ISETP.GE.AND P1, PT, R19, RZ, PT ;  /* 0x000000ff1300720c */ /* 0x000fe20003f26270 */
[--C-:B------:R-:W-:Y:S01]  /*13b0*/  @!P6 IMAD.IADD R32, R32, 0x1, -R42.reuse ;  /* 0x000000012020e824 */ /* 0x100fe200078e0a2a */
[----:B------:R-:W-:Y:S01]  /*13c0*/  ISETP.GT.U32.AND P6, PT, R42, R38, PT ;  /* 0x000000262a00720c */ /* 0x000fe20003fc4070 */
[--C-:B------:R-:W-:Y:S01]  /*13d0*/  @!P3 IMAD.IADD R36, R36, 0x1, -R42.reuse ;  /* 0x000000012424b824 */ /* 0x100fe200078e0a2a */
[----:B------:R-:W-:Y:S01]  /*13e0*/  ISETP.GE.AND P3, PT, R17, RZ, PT ;  /* 0x000000ff1100720c */ /* 0x000fe20003f66270 */
[----:B------:R-:W-:Y:S01]  /*13f0*/  @!P0 IMAD.IADD R40, R40, 0x1, -R45 ;  /* 0x0000000128288824 */ /* 0x000fe200078e0a2d */
[----:B------:R-:W-:Y:S01]  /*1400*/  ISETP.GE.AND P0, PT, R16, RZ, PT ;  /* 0x000000ff1000720c */ /* 0x000fe20003f06270 */
[--C-:B------:R-:W-:Y:S01]  /*1410*/  @!P4 IMAD.IADD R37, R37, 0x1, -R42.reuse ;  /* 0x000000012525c824 */ /* 0x100fe200078e0a2a */
[----:B------:R-:W-:Y:S01]  /*1420*/  ISETP.GE.AND P4, PT, R14, RZ, PT ;  /* 0x000000ff0e00720c */ /* 0x000fe20003f86270 */
[----:B------:R-:W-:Y:S01]  /*1430*/  @!P5 IMAD.IADD R23, R23, 0x1, -R42 ;  /* 0x000000011717d824 */ /* 0x000fe200078e0a2a */
[----:B------:R-:W-:Y:S01]  /*1440*/  ISETP.GE.AND P5, PT, R15, RZ, PT ;  /* 0x000000ff0f00720c */ /* 0x000fe20003fa6270 */
[----:B------:R-:W-:Y:S01]  /*1450*/  @!P2 IMAD.MOV R24, RZ, RZ, -R24 ;  /* 0x000000ffff18a224 */ /* 0x000fe200078e0a18 */
[----:B------:R-:W-:Y:S01]  /*1460*/  ISETP.GE.AND P2, PT, R12, RZ, PT ;  /* 0x000000ff0c00720c */ /* 0x000fe20003f46270 */
[----:B------:R-:W-:Y:S01]  /*1470*/  @!P1 IMAD.MOV R21, RZ, RZ, -R21 ;  /* 0x000000ffff159224 */ /* 0x000fe200078e0a15 */
[----:B------:R-:W-:Y:S01]  /*1480*/  ISETP.GE.AND P1, PT, R13, RZ, PT ;  /* 0x000000ff0d00720c */ /* 0x000fe20003f26270 */
[----:B------:R-:W-:Y:S01]  /*1490*/  @!P6 IMAD.IADD R38, R38, 0x1, -R42 ;  /* 0x000000012626e824 */ /* 0x000fe200078e0a2a */
[----:B------:R-:W-:Y:S01]  /*14a0*/  LEA.HI R83, R22, R83, RZ, 0x6 ;  /* 0x0000005316537211 */ /* 0x000fe200078f30ff */
[----:B------:R-:W-:Y:S01]  /*14b0*/  @!P3 IMAD.MOV R25, RZ, RZ, -R25 ;  /* 0x000000ffff19b224 */ /* 0x000fe200078e0a19 */
[----:B------:R-:W-:Y:S01]  /*14c0*/  ISETP.GE.AND P3, PT, R11, RZ, PT ;  /* 0x000000ff0b00720c */ /* 0x000fe20003f66270 */
        /* <DEDUP_REMOVED lines=9> */
[----:B------:R-:W-:-:S02]  /*1560*/  ISETP.GE.AND P1, PT, R7, RZ, PT ;  /* 0x000000ff0700720c */ /* 0x000fc40003f26270 */
[----:B------:R-:W-:Y:S01]  /*1570*/  LOP3.LUT R22, RZ, R31, RZ, 0x33, !PT ;  /* 0x0000001fff167212 */ /* 0x000fe200078e33ff */
[----:B------:R-:W-:Y:S01]  /*1580*/  @!P3 IMAD.MOV R33, RZ, RZ, -R33 ;  /* 0x000000ffff21b224 */ /* 0x000fe200078e0a21 */
[----:B------:R-:W-:Y:S01]  /*1590*/  ISETP.GE.AND P3, PT, R5, RZ, PT ;  /* 0x000000ff0500720c */ /* 0x000fe20003f66270 */
[----:B------:R-:W-:Y:S01]  /*15a0*/  @!P0 IMAD.MOV R34, RZ, RZ, -R34 ;  /* 0x000000ffff228224 */ /* 0x000fe200078e0a22 */
[----:B------:R-:W-:Y:S01]  /*15b0*/  ISETP.GE.AND P0, PT, R3, RZ, PT ;  /* 0x000000ff0300720c */ /* 0x000fe20003f06270 */
[----:B------:R-:W-:Y:S01]  /*15c0*/  @!P4 IMAD.MOV R36, RZ, RZ, -R36 ;  /* 0x000000ffff24c224 */ /* 0x000fe200078e0a24 */
[----:B------:R-:W-:Y:S01]  /*15d0*/  ISETP.NE.AND P4, PT, R31, RZ, PT ;  /* 0x000000ff1f00720c */ /* 0x000fe20003f85270 */
[----:B------:R-:W-:Y:S01]  /*15e0*/  @!P5 IMAD.MOV R35, RZ, RZ, -R35 ;  /* 0x000000ffff23d224 */ /* 0x000fe200078e0a23 */
[----:B------:R-:W-:Y:S01]  /*15f0*/  ISETP.GE.AND P5, PT, R20, RZ, PT ;  /* 0x000000ff1400720c */ /* 0x000fe20003fa6270 */
[----:B------:R-:W-:Y:S01]  /*1600*/  @!P2 IMAD.MOV R23, RZ, RZ, -R23 ;  /* 0x000000ffff17a224 */ /* 0x000fe200078e0a17 */
[C---:B------:R-:W-:Y:S01]  /*1610*/  SEL R29, R22.reuse, R29, !P4 ;  /* 0x0000001d161d7207 */ /* 0x040fe20006000000 */
[----:B------:R-:W-:Y:S01]  /*1620*/  @!P1 IMAD.MOV R37, RZ, RZ, -R37 ;  /* 0x000000ffff259224 */ /* 0x000fe200078e0a25 */
[----:B------:R-:W-:-:S02]  /*1630*/  SEL R24, R22, R24, !P4 ;  /* 0x0000001816187207 */ /* 0x000fc40006000000 */
[C---:B------:R-:W-:Y:S01]  /*1640*/  SEL R23, R22.reuse, R23, !P4 ;  /* 0x0000001716177207 */ /* 0x040fe20006000000 */
[----:B------:R-:W-:Y:S01]  /*1650*/  IMAD R29, R29, UR4, RZ ;  /* 0x000000041d1d7c24 */ /* 0x000fe2000f8e02ff */
[----:B------:R-:W-:Y:S01]  /*1660*/  SEL R33, R22, R33, !P4 ;  /* 0x0000002116217207 */ /* 0x000fe20006000000 */
[----:B------:R-:W-:Y:S01]  /*1670*/  @!P3 IMAD.MOV R38, RZ, RZ, -R38 ;  /* 0x000000ffff26b224 */ /* 0x000fe200078e0a26 */
[----:B------:R-:W-:Y:S01]  /*1680*/  ISETP.NE.AND P6, PT, R30, RZ, PT ;  /* 0x000000ff1e00720c */ /* 0x000fe20003fc5270 */
[----:B------:R-:W-:Y:S01]  /*1690*/  @!P0 IMAD.MOV R39, RZ, RZ, -R39 ;  /* 0x000000ffff278224 */ /* 0x000fe200078e0a27 */
[----:B------:R-:W-:Y:S01]  /*16a0*/  SHF.R.S32.HI R72, RZ, 0x1f, R29 ;  /* 0x0000001fff487819 */ /* 0x000fe2000001141d */
[----:B------:R-:W-:Y:S01]  /*16b0*/  IMAD R24, R24, UR4, RZ ;  /* 0x0000000418187c24 */ /* 0x000fe2000f8e02ff */
[C---:B------:R-:W-:Y:S01]  /*16c0*/  SEL R21, R22.reuse, R21, !P4 ;  /* 0x0000001516157207 */ /* 0x040fe20006000000 */
[----:B------:R-:W-:Y:S01]  /*16d0*/  @!P5 IMAD.MOV R40, RZ, RZ, -R40 ;  /* 0x000000ffff28d224 */ /* 0x000fe200078e0a28 */
[----:B------:R-:W-:Y:S01]  /*16e0*/  IADD3 R59, P5, R29, UR12, RZ ;  /* 0x0000000c1d3b7c10 */ /* 0x000fe2000ffbe0ff */
[----:B------:R-:W-:Y:S01]  /*16f0*/  IMAD R23, R23, UR4, RZ ;  /* 0x0000000417177c24 */ /* 0x000fe2000f8e02ff */
[C---:B------:R-:W-:Y:S01]  /*1700*/  SEL R25, R22.reuse, R25, !P4 ;  /* 0x0000001916197207 */ /* 0x040fe20006000000 */
[----:B------:R-:W-:Y:S01]  /*1710*/  IMAD R33, R33, UR4, RZ ;  /* 0x0000000421217c24 */ /* 0x000fe2000f8e02ff */
[C---:B------:R-:W-:Y:S01]  /*1720*/  SEL R26, R22.reuse, R26, !P4 ;  /* 0x0000001a161a7207 */ /* 0x040fe20006000000 */
[----:B------:R-:W-:Y:S01]  /*1730*/  IMAD R21, R21, UR4, RZ ;  /* 0x0000000415157c24 */ /* 0x000fe2000f8e02ff */
[C---:B------:R-:W-:Y:S01]  /*1740*/  SEL R27, R22.reuse, R27, !P4 ;  /* 0x0000001b161b7207 */ /* 0x040fe20006000000 */
[----:B------:R-:W-:Y:S01]  /*1750*/  IMAD R25, R25, UR4, RZ ;  /* 0x0000000419197c24 */ /* 0x000fe2000f8e02ff */
[----:B------:R-:W-:Y:S01]  /*1760*/  SEL R28, R22, R28, !P4 ;  /* 0x0000001c161c7207 */ /* 0x000fe20006000000 */
[----:B------:R-:W-:Y:S01]  /*1770*/  IMAD R26, R26, UR4, RZ ;  /* 0x000000041a1a7c24 */ /* 0x000fe2000f8e02ff */
[C---:B------:R-:W-:Y:S01]  /*1780*/  SEL R32, R22.reuse, R32, !P4 ;  /* 0x0000002016207207 */ /* 0x040fe20006000000 */
[----:B------:R-:W-:Y:S01]  /*1790*/  IMAD R27, R27, UR4, RZ ;  /* 0x000000041b1b7c24 */ /* 0x000fe2000f8e02ff */
[----:B------:R-:W-:Y:S01]  /*17a0*/  SEL R34, R22, R34, !P4 ;  /* 0x0000002216227207 */ /* 0x000fe20006000000 */
[----:B------:R-:W-:Y:S01]  /*17b0*/  IMAD R28, R28, UR4, RZ ;  /* 0x000000041c1c7c24 */ /* 0x000fe2000f8e02ff */
[----:B------:R-:W-:Y:S01]  /*17c0*/  SEL R35, R22, R35, !P4 ;  /* 0x0000002316237207 */ /* 0x000fe20006000000 */
        /* <DEDUP_REMOVED lines=9> */
[----:B------:R-:W-:Y:S01]  /*1860*/  SHF.R.S32.HI R62, RZ, 0x1f, R24 ;  /* 0x0000001fff3e7819 */ /* 0x000fe20000011418 */
[----:B------:R-:W-:Y:S01]  /*1870*/  IMAD R38, R38, UR4, RZ ;  /* 0x0000000426267c24 */ /* 0x000fe2000f8e02ff */
[----:B------:R-:W-:Y:S01]  /*1880*/  IADD3 R54, P2, R24, UR12, RZ ;  /* 0x0000000c18367c10 */ /* 0x000fe2000ff5e0ff */
[----:B------:R-:W-:Y:S01]  /*1890*/  IMAD R22, R22, UR4, RZ ;  /* 0x0000000416167c24 */ /* 0x000fe2000f8e02ff */
[----:B------:R-:W-:Y:S01]  /*18a0*/  IADD3.X R72, R72, UR13, RZ, P5, !PT ;  /* 0x0000000d48487c10 */ /* 0x000fe2000affe4ff */
[----:B------:R-:W-:Y:S01]  /*18b0*/  USHF.R.U32.HI UR4, URZ, 0x4, UR10 ;  /* 0x000000043f047899 */ /* 0x000fe2000801160a */
[----:B------:R-:W-:-:S02]  /*18c0*/  SHF.R.S32.HI R86, RZ, 0x1f, R23 ;  /* 0x0000001fff567819 */ /* 0x000fc40000011417 */
[----:B------:R-:W-:Y:S01]  /*18d0*/  IADD3 R73, P5, R23, UR12, RZ ;  /* 0x0000000c17497c10 */ /* 0x000fe2000ffbe0ff */
[----:B------:R-:W-:Y:S01]  /*18e0*/  USGXT.U32 UR4, UR4, 0xe ;  /* 0x0000000e0404789a */ /* 0x000fe20008000000 */
[----:B------:R-:W0:Y:S01]  /*18f0*/  LDC R23, c[0x0][0x238] ;  /* 0x00008e00ff177b82 */ /* 0x000e220000000800 */
[----:B------:R-:W-:Y:S02]  /*1900*/  IADD3.X R62, R62, UR13, RZ, P2, !PT ;  /* 0x0000000d3e3e7c10 */ /* 0x000fe400097fe4ff */
[----:B------:R-:W-:Y:S02]  /*1910*/  SHF.R.S32.HI R76, RZ, 0x1f, R33 ;  /* 0x0000001fff4c7819 */ /* 0x000fe40000011421 */
[----:B------:R-:W-:Y:S02]  /*1920*/  IADD3 R63, P2, R33, UR12, RZ ;  /* 0x0000000c213f7c10 */ /* 0x000fe4000ff5e0ff */
[----:B------:R-:W-:Y:S02]  /*1930*/  SHF.R.S32.HI R90, RZ, 0x1f, R22 ;  /* 0x0000001fff5a7819 */ /* 0x000fe40000011416 */
[----:B------:R-:W-:-:S02]  /*1940*/  IADD3.X R76, R76, UR13, RZ, P2, !PT ;  /* 0x0000000d4c4c7c10 */ /* 0x000fc400097fe4ff */
[----:B------:R-:W-:Y:S01]  /*1950*/  IADD3 R77, P2, R22, UR12, RZ ;  /* 0x0000000c164d7c10 */ /* 0x000fe2000ff5e0ff */
[----:B------:R-:W-:Y:S01]  /*1960*/  IMAD.SHL.U32 R22, R0, 0x40, RZ ;  /* 0x0000004000167824 */ /* 0x000fe200078e00ff */
[----:B------:R-:W-:Y:S02]  /*1970*/  @!P6 LOP3.LUT R40, RZ, R30, RZ, 0x33, !PT ;  /* 0x0000001eff28e212 */ /* 0x000fe400078e33ff */
[----:B------:R-:W-:Y:S02]  /*1980*/  CS2R R30, SRZ ;  /* 0x00000000001e7805 */ /* 0x000fe4000001ff00 */
[----:B------:R-:W-:Y:S02]  /*1990*/  SHF.R.S32.HI R64, RZ, 0x1f, R25 ;  /* 0x0000001fff407819 */ /* 0x000fe40000011419 */
[----:B------:R-:W-:Y:S01]  /*19a0*/  IADD3 R55, P1, R25, UR12, RZ ;  /* 0x0000000c19377c10 */ /* 0x000fe2000ff3e0ff */
[----:B------:R-:W-:Y:S01]  /*19b0*/  IMAD R40, R40, UR5, RZ ;  /* 0x0000000528287c24 */ /* 0x000fe2000f8e02ff */
[----:B------:R-:W-:Y:S01]  /*19c0*/  SHF.R.S32.HI R60, RZ, 0x1f, R21 ;  /* 0x0000001fff3c7819 */ /* 0x000fe20000011415 */
[----:B------:R-:W-:Y:S01]  /*19d0*/  UIADD3 UR5, UR10, 0x1000, URZ ;  /* 0x000010000a057890 */ /* 0x000fe2000fffe03f */
[----:B------:R-:W-:Y:S01]  /*19e0*/  IADD3 R42, P3, R21, UR12, RZ ;  /* 0x0000000c152a7c10 */ /* 0x000fe2000ff7e0ff */
[----:B------:R-:W-:Y:S01]  /*19f0*/  IMAD.SHL.U32 R21, R0, 0x8, RZ ;  /* 0x0000000800157824 */ /* 0x000fe200078e00ff */
[----:B------:R-:W-:Y:S01]  /*1a00*/  LOP3.LUT R22, R22, 0xfc0, RZ, 0xc0, !PT ;  /* 0x00000fc016167812 */ /* 0x000fe200078ec0ff */
[----:B------:R-:W-:Y:S01]  /*1a10*/  USHF.R.U32.HI UR5, URZ, 0x4, UR5 ;  /* 0x000000043f057899 */ /* 0x000fe20008011605 */
[----:B------:R-:W-:Y:S01]  /*1a20*/  IADD3.X R64, R64, UR13, RZ, P1, !PT ;  /* 0x0000000d40407c10 */ /* 0x000fe20008ffe4ff */
[-C--:B0-----:R-:W-:Y:S01]  /*1a30*/  IMAD R104, R104, R23.reuse, RZ ;  /* 0x0000001768687224 */ /* 0x081fe200078e02ff */
[----:B------:R-:W-:Y:S01]  /*1a40*/  SHF.R.S32.HI R78, RZ, 0x1f, R34 ;  /* 0x0000001fff4e7819 */ /* 0x000fe20000011422 */
[-C--:B------:R-:W-:Y:S01]  /*1a50*/  IMAD R106, R106, R23.reuse, RZ ;  /* 0x000000176a6a7224 */ /* 0x080fe200078e02ff */
[----:B------:R-:W-:Y:S01]  /*1a60*/  IADD3 R65, P1, R34, UR12, RZ ;  /* 0x0000000c22417c10 */ /* 0x000fe2000ff3e0ff */
[-C--:B------:R-:W-:Y:S01]  /*1a70*/  IMAD R108, R108, R23.reuse, RZ ;  /* 0x000000176c6c7224 */ /* 0x080fe200078e02ff */
[----:B------:R-:W-:Y:S01]  /*1a80*/  IADD3.X R60, R60, UR13, RZ, P3, !PT ;  /* 0x0000000d3c3c7c10 */ /* 0x000fe20009ffe4ff */
[-C--:B------:R-:W-:Y:S01]  /*1a90*/  IMAD R110, R110, R23.reuse, RZ ;  /* 0x000000176e6e7224 */ /* 0x080fe200078e02ff */
[----:B------:R-:W-:Y:S01]  /*1aa0*/  LOP3.LUT R43, R22, 0x30, R21, 0xf8, !PT ;  /* 0x00000030162b7812 */ /* 0x000fe200078ef815 */
[-C--:B------:R-:W-:Y:S01]  /*1ab0*/  IMAD R112, R112, R23.reuse, RZ ;  /* 0x0000001770707224 */ /* 0x080fe200078e02ff */
[----:B------:R-:W-:Y:S01]  /*1ac0*/  SHF.R.S32.HI R66, RZ, 0x1f, R26 ;  /* 0x0000001fff427819 */ /* 0x000fe2000001141a */
[-C--:B------:R-:W-:Y:S01]  /*1ad0*/  IMAD R114, R114, R23.reuse, RZ ;  /* 0x0000001772727224 */ /* 0x080fe200078e02ff */
[----:B------:R-:W-:Y:S01]  /*1ae0*/  IADD3 R56, P0, R26, UR12, RZ ;  /* 0x0000000c1a387c10 */ /* 0x000fe2000ff1e0ff */
        /* <DEDUP_REMOVED lines=13> */
[----:B------:R-:W-:Y:S01]  /*1bc0*/  IADD3.X R78, R78, UR13, RZ, P1, !PT ;  /* 0x0000000d4e4e7c10 */ /* 0x000fe20008ffe4ff */
[-C--:B------:R-:W-:Y:S01]  /*1bd0*/  IMAD R130, R130, R23.reuse, RZ ;  /* 0x0000001782827224 */ /* 0x080fe200078e02ff */
[----:B------:R-:W-:Y:S01]  /*1be0*/  IADD3 R79, P1, R40, UR8, RZ ;  /* 0x00000008284f7c10 */ /* 0x000fe2000ff3e0ff */
[-C--:B------:R-:W-:Y:S01]  /*1bf0*/  IMAD R132, R132, R23.reuse, RZ ;  /* 0x0000001784847224 */ /* 0x080fe200078e02ff */
[----:B------:R-:W-:Y:S01]  /*1c00*/  LOP3.LUT R43, R43, R2, RZ, 0xfc, !PT ;  /* 0x000000022b2b7212 */ /* 0x000fe200078efcff */
[-C--:B------:R-:W-:Y:S01]  /*1c10*/  IMAD R134, R134, R23.reuse, RZ ;  /* 0x0000001786867224 */ /* 0x080fe200078e02ff */
[----:B------:R-:W-:Y:S01]  /*1c20*/  IADD3.X R66, R66, UR13, RZ, P0, !PT ;  /* 0x0000000d42427c10 */ /* 0x000fe200087fe4ff */
[-C--:B------:R-:W-:Y:S01]  /*1c30*/  IMAD R136, R136, R23.reuse, RZ ;  /* 0x0000001788887224 */ /* 0x080fe200078e02ff */
[----:B------:R-:W-:Y:S01]  /*1c40*/  IADD3.X R68, R68, UR13, RZ, P4, !PT ;  /* 0x0000000d44447c10 */ /* 0x000fe2000a7fe4ff */
[-C--:B------:R-:W-:Y:S01]  /*1c50*/  IMAD R138, R138, R23.reuse, RZ ;  /* 0x000000178a8a7224 */ /* 0x080fe200078e02ff */
[----:B------:R-:W-:Y:S01]  /*1c60*/  IADD3.X R70, R70, UR13, RZ, P6, !PT ;  /* 0x0000000d46467c10 */ /* 0x000fe2000b7fe4ff */
[-C--:B------:R-:W-:Y:S01]  /*1c70*/  IMAD R140, R140, R23.reuse, RZ ;  /* 0x000000178c8c7224 */ /* 0x080fe200078e02ff */
[----:B------:R-:W-:Y:S01]  /*1c80*/  IADD3.X R74, R74, UR13, RZ, P3, !PT ;  /* 0x0000000d4a4a7c10 */ /* 0x000fe20009ffe4ff */
        /* <DEDUP_REMOVED lines=14> */
[----:B------:R-:W-:Y:S01]  /*1d70*/  IMAD.SHL.U32 R50, R23, 0x40, RZ ;  /* 0x0000004017327824 */ /* 0x000fe200078e00ff */
[----:B------:R-:W-:Y:S01]  /*1d80*/  IADD3 R75, P3, R38, UR12, RZ ;  /* 0x0000000c264b7c10 */ /* 0x000fe2000ff7e0ff */
[-C--:B------:R-:W-:Y:S01]  /*1d90*/  IMAD R49, R98, R23.reuse, RZ ;  /* 0x0000001762317224 */ /* 0x080fe200078e02ff */
[----:B------:R-:W-:Y:S01]  /*1da0*/  LEA.HI.X.SX32 R81, R40, UR9, 0x1, P1 ;  /* 0x0000000928517c11 */ /* 0x000fe200088f0eff */
[-C--:B------:R-:W-:Y:S01]  /*1db0*/  IMAD R48, R2, R23.reuse, RZ ;  /* 0x0000001702307224 */ /* 0x080fe200078e02ff */
[----:B------:R-:W-:Y:S01]  /*1dc0*/  USGXT.U32 UR6, UR5, 0xe ;  /* 0x0000000e0506789a */ /* 0x000fe20008000000 */
[-C--:B------:R-:W-:Y:S01]  /*1dd0*/  IMAD R47, R91, R23.reuse, RZ ;  /* 0x000000175b2f7224 */ /* 0x080fe200078e02ff */
[----:B------:R-:W-:Y:S01]  /*1de0*/  CS2R R24, SRZ ;  /* 0x0000000000187805 */ /* 0x000fe2000001ff00 */
[-C--:B------:R-:W-:Y:S01]  /*1df0*/  IMAD R46, R89, R23.reuse, RZ ;  /* 0x00000017592e7224 */ /* 0x080fe200078e02ff */
[----:B------:R-:W-:Y:S01]  /*1e00*/  CS2R R26, SRZ ;  /* 0x00000000001a7805 */ /* 0x000fe2000001ff00 */
[-C--:B------:R-:W-:Y:S01]  /*1e10*/  IMAD R45, R87, R23.reuse, RZ ;  /* 0x00000017572d7224 */ /* 0x080fe200078e02ff */
[----:B------:R-:W-:Y:S01]  /*1e20*/  CS2R R28, SRZ ;  /* 0x00000000001c7805 */ /* 0x000fe2000001ff00 */
[----:B------:R-:W-:Y:S01]  /*1e30*/  IMAD R44, R85, R23, RZ ;  /* 0x00000017552c7224 */ /* 0x000fe200078e02ff */
[----:B------:R-:W-:-:S02]  /*1e40*/  CS2R R32, SRZ ;  /* 0x0000000000207805 */ /* 0x000fc4000001ff00 */
[----:B------:R-:W-:Y:S02]  /*1e50*/  CS2R R34, SRZ ;  /* 0x0000000000227805 */ /* 0x000fe4000001ff00 */
[----:B------:R-:W-:Y:S02]  /*1e60*/  CS2R R36, SRZ ;  /* 0x0000000000247805 */ /* 0x000fe4000001ff00 */
[----:B------:R-:W-:Y:S02]  /*1e70*/  CS2R R38, SRZ ;  /* 0x0000000000267805 */ /* 0x000fe4000001ff00 */
[----:B------:R-:W-:Y:S01]  /*1e80*/  SHF.R.S32.HI R83, RZ, 0x6, R83 ;  /* 0x00000006ff537819 */ /* 0x000fe20000011453 */
[----:B------:R-:W-:Y:S01]  /*1e90*/  UMOV UR8, 0xfffffffe ;  /* 0xfffffffe00087882 */ /* 0x000fe20000000000 */
[C---:B------:R-:W-:Y:S01]  /*1ea0*/  LOP3.LUT R40, R43.reuse, 0x10, RZ, 0x3c, !PT ;  /* 0x000000102b287812 */ /* 0x040fe200078e3cff */
[----:B------:R-:W-:Y:S01]  /*1eb0*/  UMOV UR9, 0x7fffffdf ;  /* 0x7fffffdf00097882 */ /* 0x000fe20000000000 */
[C---:B------:R-:W-:Y:S01]  /*1ec0*/  LOP3.LUT R23, R43.reuse, 0x20, RZ, 0x3c, !PT ;  /* 0x000000202b177812 */ /* 0x040fe200078e3cff */
[----:B------:R-:W-:Y:S01]  /*1ed0*/  UMOV UR5, URZ ;  /* 0x0000003f00057c82 */ /* 0x000fe20008000000 */
[----:B------:R-:W-:Y:S01]  /*1ee0*/  LOP3.LUT R22, R43, 0x30, RZ, 0x3c, !PT ;  /* 0x000000302b167812 */ /* 0x000fe200078e3cff */
[----:B------:R-:W-:Y:S01]  /*1ef0*/  UIADD3.64 UR14, UR6, -UR8, URZ ;  /* 0x80000008060e7297 */ /* 0x000fe2000fffe03f */
[----:B------:R-:W-:-:S02]  /*1f00*/  IADD3.X R80, R80, UR13, RZ, P0, !PT ;  /* 0x0000000d50507c10 */ /* 0x000fc400087fe4ff */
[----:B------:R-:W-:Y:S02]  /*1f10*/  IADD3.X R82, R82, UR13, RZ, P4, !PT ;  /* 0x0000000d52527c10 */ /* 0x000fe4000a7fe4ff */
[----:B------:R-:W-:Y:S02]  /*1f20*/  IADD3.X R84, R84, UR13, RZ, P6, !PT ;  /* 0x0000000d54547c10 */ /* 0x000fe4000b7fe4ff */
[----:B------:R-:W-:Y:S02]  /*1f30*/  IADD3.X R86, R86, UR13, RZ, P5, !PT ;  /* 0x0000000d56567c10 */ /* 0x000fe4000affe4ff */
[----:B------:R-:W-:Y:S02]  /*1f40*/  IADD3.X R88, R88, UR13, RZ, P3, !PT ;  /* 0x0000000d58587c10 */ /* 0x000fe40009ffe4ff */
[----:B------:R-:W-:Y:S01]  /*1f50*/  IADD3.X R90, R90, UR13, RZ, P2, !PT ;  /* 0x0000000d5a5a7c10 */ /* 0x000fe200097fe4ff */
[----:B------:R-:W-:-:S12]  /*1f60*/  UIADD3.64 UR12, UR4, -UR8, URZ ;  /* 0x80000008040c7297 */ /* 0x000fd8000fffe03f */
.L_x_2:
[C---:B------:R-:W-:Y:S02]  /*1f70*/  LOP3.LUT R92, R2.reuse, 0x2, RZ, 0xfc, !PT ;  /* 0x00000002025c7812 */ /* 0x040fe400078efcff */
[----:B------:R-:W-:Y:S02]  /*1f80*/  ISETP.GE.AND P4, PT, R2, UR11, PT ;  /* 0x0000000b02007c0c */ /* 0x000fe4000bf86270 */
[----:B------:R-:W-:Y:S02]  /*1f90*/  ISETP.GE.AND P5, PT, R92, UR11, PT ;  /* 0x0000000b5c007c0c */ /* 0x000fe4000bfa6270 */
[----:B------:R-:W-:Y:S02]  /*1fa0*/  LOP3.LUT R92, R2, 0x6, RZ, 0xfc, !PT ;  /* 0x00000006025c7812 */ /* 0x000fe400078efcff */
[----:B------:R-:W-:Y:S02]  /*1fb0*/  IADD3 R96, P3, R48, R79, RZ ;  /* 0x0000004f30607210 */ /* 0x000fe40007f7e0ff */
[----:B------:R-:W-:-:S02]  /*1fc0*/  ISETP.GE.AND P1, PT, R92, UR11, PT ;  /* 0x0000000b5c007c0c */ /* 0x000fc4000bf26270 */
[C---:B------:R-:W-:Y:S02]  /*1fd0*/  LOP3.LUT R92, R2.reuse, 0xa, RZ, 0xfc, !PT ;  /* 0x0000000a025c7812 */ /* 0x040fe400078efcff */
[----:B------:R-:W-:Y:S02]  /*1fe0*/  PRMT R147, RZ, 0x7610, R147 ;  /* 0x00007610ff937816 */ /* 0x000fe40000000093 */
[----:B------:R-:W-:Y:S02]  /*1ff0*/  LOP3.LUT R93, R2, 0x4, RZ, 0xfc, !PT ;  /* 0x00000004025d7812 */ /* 0x000fe400078efcff */
[----:B------:R-:W-:Y:S02]  /*2000*/  LEA.HI.X.SX32 R97, R48, R81, 0x1, P3 ;  /* 0x0000005130617211 */ /* 0x000fe400018f0eff */
[----:B------:R-:W-:Y:S02]  /*2010*/  ISETP.GE.AND P3, PT, R92, UR11, PT ;  /* 0x0000000b5c007c0c */ /* 0x000fe4000bf66270 */
[----:B------:R-:W-:Y:S01]  /*2020*/  IADD3 R154, P6, R51, R79, RZ ;  /* 0x0000004f339a7210 */ /* 0x000fe20007fde0ff */
[----:B------:R0:W2:Y:S01]  /*2030*/  @!P4 LDG.E.U8 R147, desc[UR16][R96.64] ;  /* 0x000000106093c981 */ /* 0x0000a2000c1e1100 */
[----:B------:R-:W-:-:S02]  /*2040*/  LOP3.LUT R92, R2, 0xc, RZ, 0xfc, !PT ;  /* 0x0000000c025c7812 */ /* 0x000fc400078efcff */
[----:B------:R-:W-:Y:S02]  /*2050*/  ISETP.GE.AND P0, PT, R93, UR11, PT ;  /* 0x0000000b5d007c0c */ /* 0x000fe4000bf06270 */
[----:B------:R-:W-:Y:S02]  /*2060*/  PRMT R153, RZ, 0x7610, R153 ;  /* 0x00007610ff997816 */ /* 0x000fe40000000099 */
[----:B------:R-:W-:Y:S02]  /*2070*/  LOP3.LUT R93, R2, 0x8, RZ, 0xfc, !PT ;  /* 0x00000008025d7812 */ /* 0x000fe400078efcff */
[----:B------:R-:W-:Y:S02]  /*2080*/  LEA.HI.X.SX32 R155, R51, R81, 0x1, P6 ;  /* 0x00000051339b7211 */ /* 0x000fe400030f0eff */
[----:B------:R-:W-:Y:S02]  /*2090*/  ISETP.GE.AND P4, PT, R92, UR11, PT ;  /* 0x0000000b5c007c0c */ /* 0x000fe4000bf86270 */
[----:B------:R-:W-:Y:S01]  /*20a0*/  IADD3 R92, P6, R52, R79, RZ ;  /* 0x0000004f345c7210 */ /* 0x000fe20007fde0ff */
[----:B------:R1:W3:Y:S01]  /*20b0*/  @!P5 LDG.E.U8 R153, desc[UR16][R154.64] ;  /* 0x000000109a99d981 */ /* 0x0002e2000c1e1100 */
[----:B------:R-:W-:-:S02]  /*20c0*/  LEA.HI R94, R0, 0xe, RZ, 0x1a ;  /* 0x0000000e005e7811 */ /* 0x000fc400078fd0ff */
[----:B------:R-:W-:Y:S02]  /*20d0*/  ISETP.GE.AND P2, PT, R93, UR11, PT ;  /* 0x0000000b5d007c0c */ /* 0x000fe4000bf46270 */
[----:B------:R-:W-:Y:S02]  /*20e0*/  PRMT R151, RZ, 0x7610, R151 ;  /* 0x00007610ff977816 */ /* 0x000fe40000000097 */
[----:B------:R-:W-:Y:S02]  /*20f0*/  LEA.HI.X.SX32 R93, R52, R81, 0x1, P6 ;  /* 0x00000051345d7211 */ /* 0x000fe400030f0eff */
[----:B------:R-:W-:Y:S02]  /*2100*/  ISETP.GE.AND P5, PT, R94, UR11, PT ;  /* 0x0000000b5e007c0c */ /* 0x000fe4000bfa6270 */
[----:B------:R-:W-:Y:S01]  /*2110*/  IADD3 R94, P6, R53, R79, RZ ;  /* 0x0000004f355e7210 */ /* 0x000fe20007fde0ff */
[----:B------:R4:W5:Y:S01]  /*2120*/  @!P0 LDG.E.U8 R151, desc[UR16][R92.64] ;  /* 0x000000105c978981 */ /* 0x000962000c1e1100 */
[----:B0-----:R-:W-:-:S02]  /*2130*/  LOP3.LUT R96, R2, 0x10, RZ, 0xfc, !PT ;  /* 0x0000001002607812 */ /* 0x001fc400078efcff */
[----:B------:R-:W-:Y:S02]  /*2140*/  LEA.HI.X.SX32 R95, R53, R81, 0x1, P6 ;  /* 0x00000051355f7211 */ /* 0x000fe400030f0eff */
[----:B------:R-:W-:Y:S02]  /*2150*/  ISETP.GE.AND P0, PT, R96, UR11, PT ;  /* 0x0000000b60007c0c */ /* 0x000fe4000bf06270 */
[C---:B------:R-:W-:Y:S02]  /*2160*/  IADD3 R96, P6, R148.reuse, R79, RZ ;  /* 0x0000004f94607210 */ /* 0x040fe40007fde0ff */
[----:B------:R-:W-:Y:S02]  /*2170*/  PRMT R157, RZ, 0x7610, R157 ;  /* 0x00007610ff9d7816 */ /* 0x000fe4000000009d */
[----:B------:R-:W-:Y:S02]  /*2180*/  LEA.HI.X.SX32 R97, R148, R81, 0x1, P6 ;  /* 0x0000005194617211 */ /* 0x000fe400030f0eff */
[----:B-1----:R-:W-:-:S02]  /*2190*/  IADD3 R154, P6, R146, R79, RZ ;  /* 0x0000004f929a7210 */ /* 0x002fc40007fde0ff */
[----:B----4-:R-:W-:Y:S01]  /*21a0*/  LOP3.LUT R92, R2, 0x14, RZ, 0xfc, !PT ;  /* 0x00000014025c7812 */ /* 0x010fe200078efcff */
[----:B------:R-:W4:Y:S01]  /*21b0*/  @!P2 LDG.E.U8 R157, desc[UR16][R96.64] ;  /* 0x00000010609da981 */ /* 0x000f22000c1e1100 */
[----:B------:R-:W-:Y:S02]  /*21c0*/  PRMT R161, RZ, 0x7610, R161 ;  /* 0x00007610ffa17816 */ /* 0x000fe400000000a1 */
[----:B------:R-:W-:Y:S02]  /*21d0*/  LEA.HI.X.SX32 R155, R146, R81, 0x1, P6 ;  /* 0x00000051929b7211 */ /* 0x000fe400030f0eff */
[----:B------:R-:W-:Y:S02]  /*21e0*/  ISETP.GE.AND P2, PT, R92, UR11, PT ;  /* 0x0000000b5c007c0c */ /* 0x000fe4000bf46270 */
[----:B------:R-:W-:Y:S01]  /*21f0*/  IADD3 R92, P6, R144, R79, RZ ;  /* 0x0000004f905c7210 */ /* 0x000fe20007fde0ff */
[----:B------:R0:W4:Y:S01]  /*2200*/  @!P1 LDG.E.U8 R161, desc[UR16][R94.64] ;  /* 0x000000105ea19981 */ /* 0x000122000c1e1100 */
[----:B------:R-:W-:-:S02]  /*2210*/  PRMT R163, RZ, 0x7610, R163 ;  /* 0x00007610ffa37816 */ /* 0x000fc400000000a3 */
[----:B------:R-:W-:Y:S02]  /*2220*/  LEA.HI.X.SX32 R93, R144, R81, 0x1, P6 ;  /* 0x00000051905d7211 */ /* 0x000fe400030f0eff */
[----:B------:R-:W-:-:S03]  /*2230*/  PRMT R165, RZ, 0x7610, R165 ;  /* 0x00007610ffa57816 */ /* 0x000fc600000000a5 */
[----:B------:R1:W4:Y:S04]  /*2240*/  @!P4 LDG.E.U8 R163, desc[UR16][R92.64] ;  /* 0x000000105ca3c981 */ /* 0x000328000c1e1100 */
[----:B------:R1:W4:Y:S01]  /*2250*/  @!P3 LDG.E.U8 R165, desc[UR16][R154.64] ;  /* 0x000000109aa5b981 */ /* 0x000322000c1e1100 */
[C---:B0-----:R-:W-:Y:S02]  /*2260*/  LOP3.LUT R94, R2.reuse, 0x16, RZ, 0xfc, !PT ;  /* 0x00000016025e7812 */ /* 0x041fe400078efcff */
[----:B------:R-:W-:Y:S02]  /*2270*/  LOP3.LUT R96, R2, 0x18, RZ, 0xfc, !PT ;  /* 0x0000001802607812 */ /* 0x000fe400078efcff */
[----:B------:R-:W-:Y:S02]  /*2280*/  ISETP.GE.AND P3, PT, R94, UR11, PT ;  /* 0x0000000b5e007c0c */ /* 0x000fe4000bf66270 */
[----:B------:R-:W-:-:S02]  /*2290*/  IADD3 R94, P6, R108, R79, RZ ;  /* 0x0000004f6c5e7210 */ /* 0x000fc40007fde0ff */
[----:B------:R-:W-:Y:S02]  /*22a0*/  ISETP.GE.AND P4, PT, R96, UR11, PT ;  /* 0x0000000b60007c0c */ /* 0x000fe4000bf86270 */
[----:B------:R-:W-:Y:S02]  /*22b0*/  LEA.HI.X.SX32 R95, R108, R81, 0x1, P6 ;  /* 0x000000516c5f7211 */ /* 0x000fe400030f0eff */
[----:B------:R-:W-:Y:S02]  /*22c0*/  IADD3 R96, P6, R142, R79, RZ ;  /* 0x0000004f8e607210 */ /* 0x000fe40007fde0ff */
[----:B------:R-:W-:Y:S02]  /*22d0*/  LOP3.LUT R103, R2, 0x12, RZ, 0xfc, !PT ;  /* 0x0000001202677812 */ /* 0x000fe400078efcff */
[----:B------:R-:W-:Y:S02]  /*22e0*/  PRMT R159, RZ, 0x7610, R159 ;  /* 0x00007610ff9f7816 */ /* 0x000fe4000000009f */
[----:B------:R-:W-:-:S02]  /*22f0*/  LEA.HI.X.SX32 R97, R142, R81, 0x1, P6 ;  /* 0x000000518e617211 */ /* 0x000fc400030f0eff */
[----:B-1----:R-:W-:Y:S02]  /*2300*/  IADD3 R92, P6, R140, R79, RZ ;  /* 0x0000004f8c5c7210 */ /* 0x002fe40007fde0ff */
[----:B------:R-:W-:Y:S01]  /*2310*/  ISETP.GE.AND P1, PT, R103, UR11, PT ;  /* 0x0000000b67007c0c */ /* 0x000fe2000bf26270 */
[----:B------:R0:W4:Y:S01]  /*2320*/  @!P5 LDG.E.U8 R159, desc[UR16][R94.64] ;  /* 0x000000105e9fd981 */ /* 0x000122000c1e1100 */
[----:B------:R-:W-:Y:S02]  /*2330*/  LOP3.LUT R103, R2, 0x1a, RZ, 0xfc, !PT ;  /* 0x0000001a02677812 */ /* 0x000fe400078efcff */
[----:B------:R-:W-:Y:S02]  /*2340*/  PRMT R155, RZ, 0x7610, R155 ;  /* 0x00007610ff9b7816 */ /* 0x000fe4000000009b */
[----:B------:R-:W-:Y:S02]  /*2350*/  LEA.HI.X.SX32 R93, R140, R81, 0x1, P6 ;  /* 0x000000518c5d7211 */ /* 0x000fe400030f0eff */
[----:B------:R-:W-:-:S02]  /*2360*/  ISETP.GE.AND P5, PT, R103, UR11, PT ;  /* 0x0000000b67007c0c */ /* 0x000fc4000bfa6270 */
[----:B------:R-:W-:Y:S01]  /*2370*/  LOP3.LUT R105, R2, 0x1c, RZ, 0xfc, !PT ;  /* 0x0000001c02697812 */ /* 0x000fe200078efcff */
[----:B------:R1:W4:Y:S01]  /*2380*/  @!P0 LDG.E.U8 R155, desc[UR16][R96.64] ;  /* 0x00000010609b8981 */ /* 0x000322000c1e1100 */
[C---:B0-----:R-:W-:Y:S02]  /*2390*/  IADD3 R94, P6, R138.reuse, R79, RZ ;  /* 0x0000004f8a5e7210 */ /* 0x041fe40007fde0ff */
[----:B------:R-:W-:Y:S02]  /*23a0*/  PRMT R103, RZ, 0x7610, R103 ;  /* 0x00007610ff677816 */ /* 0x000fe40000000067 */
[----:B------:R-:W-:Y:S02]  /*23b0*/  LEA.HI.X.SX32 R95, R138, R81, 0x1, P6 ;  /* 0x000000518a5f7211 */ /* 0x000fe400030f0eff */
[----:B------:R-:W-:Y:S02]  /*23c0*/  ISETP.GE.AND P0, PT, R105, UR11, PT ;  /* 0x0000000b69007c0c */ /* 0x000fe4000bf06270 */
[----:B------:R-:W-:Y:S01]  /*23d0*/  LEA.HI R107, R0, 0x1e, RZ, 0x1a ;  /* 0x0000001e006b7811 */ /* 0x000fe200078fd0ff */
[----:B------:R0:W4:Y:S01]  /*23e0*/  @!P1 LDG.E.U8 R103, desc[UR16][R92.64] ;  /* 0x000000105c679981 */ /* 0x000122000c1e1100 */
[----:B-1----:R-:W-:-:S02]  /*23f0*/  IADD3 R96, P6, R136, R79, RZ ;  /* 0x0000004f88607210 */ /* 0x002fc40007fde0ff */
[----:B------:R-:W-:Y:S02]  /*2400*/  PRMT R105, RZ, 0x7610, R105 ;  /* 0x00007610ff697816 */ /* 0x000fe40000000069 */
[----:B------:R-:W-:Y:S02]  /*2410*/  LEA.HI.X.SX32 R97, R136, R81, 0x1, P6 ;  /* 0x0000005188617211 */ /* 0x000fe400030f0eff */
[----:B------:R-:W-:Y:S02]  /*2420*/  ISETP.GE.AND P1, PT, R107, UR11, PT ;  /* 0x0000000b6b007c0c */ /* 0x000fe4000bf26270 */
[----:B------:R-:W-:Y:S01]  /*2430*/  LOP3.LUT R109, R2, 0x20, RZ, 0xfc, !PT ;  /* 0x00000020026d7812 */ /* 0x000fe200078efcff */
[----:B------:R1:W4:Y:S01]  /*2440*/  @!P2 LDG.E.U8 R105, desc[UR16][R94.64] ;  /* 0x000000105e69a981 */ /* 0x000322000c1e1100 */
[----:B0-----:R-:W-:Y:S02]  /*2450*/  IADD3 R92, P6, R134, R79, RZ ;  /* 0x0000004f865c7210 */ /* 0x001fe40007fde0ff */
[----:B------:R-:W-:-:S02]  /*2460*/  PRMT R107, RZ, 0x7610, R107 ;  /* 0x00007610ff6b7816 */ /* 0x000fc4000000006b */
[----:B------:R-:W-:Y:S02]  /*2470*/  LEA.HI.X.SX32 R93, R134, R81, 0x1, P6 ;  /* 0x00000051865d7211 */ /* 0x000fe400030f0eff */
[----:B------:R-:W-:Y:S02]  /*2480*/  ISETP.GE.AND P2, PT, R109, UR11, PT ;  /* 0x0000000b6d007c0c */ /* 0x000fe4000bf46270 */
[----:B------:R-:W-:Y:S01]  /*2490*/  LOP3.LUT R111, R2, 0x22, RZ, 0xfc, !PT ;  /* 0x00000022026f7812 */ /* 0x000fe200078efcff */
[----:B------:R0:W4:Y:S01]  /*24a0*/  @!P3 LDG.E.U8 R107, desc[UR16][R96.64] ;  /* 0x00000010606bb981 */ /* 0x000122000c1e1100 */
[C---:B-1----:R-:W-:Y:S02]  /*24b0*/  IADD3 R94, P6, R132.reuse, R79, RZ ;  /* 0x0000004f845e7210 */ /* 0x042fe40007fde0ff */
[----:B------:R-:W-:Y:S02]  /*24c0*/  PRMT R109, RZ, 0x7610, R109 ;  /* 0x00007610ff6d7816 */ /* 0x000fe4000000006d */
[----:B------:R-:W-:-:S02]  /*24d0*/  LEA.HI.X.SX32 R95, R132, R81, 0x1, P6 ;  /* 0x00000051845f7211 */ /* 0x000fc400030f0eff */
[----:B------:R-:W-:Y:S02]  /*24e0*/  ISETP.GE.AND P3, PT, R111, UR11, PT ;  /* 0x0000000b6f007c0c */ /* 0x000fe4000bf66270 */
[----:B------:R-:W-:Y:S01]  /*24f0*/  LOP3.LUT R113, R2, 0x24, RZ, 0xfc, !PT ;  /* 0x0000002402717812 */ /* 0x000fe200078efcff */
[----:B------:R1:W4:Y:S01]  /*2500*/  @!P4 LDG.E.U8 R109, desc[UR16][R92.64] ;  /* 0x000000105c6dc981 */ /* 0x000322000c1e1100 */
[C---:B0-----:R-:W-:Y:S02]  /*2510*/  IADD3 R96, P6, R130.reuse, R79, RZ ;  /* 0x0000004f82607210 */ /* 0x041fe40007fde0ff */
[----:B------:R-:W-:Y:S02]  /*2520*/  PRMT R111, RZ, 0x7610, R111 ;  /* 0x00007610ff6f7816 */ /* 0x000fe4000000006f */
[----:B------:R-:W-:Y:S02]  /*2530*/  LEA.HI.X.SX32 R97, R130, R81, 0x1, P6 ;  /* 0x0000005182617211 */ /* 0x000fe400030f0eff */
[----:B------:R-:W-:-:S02]  /*2540*/  ISETP.GE.AND P4, PT, R113, UR11, PT ;  /* 0x0000000b71007c0c */ /* 0x000fc4000bf86270 */
[----:B------:R-:W-:Y:S01]  /*2550*/  LOP3.LUT R115, R2, 0x26, RZ, 0xfc, !PT ;  /* 0x0000002602737812 */ /* 0x000fe200078efcff */
[----:B------:R0:W4:Y:S01]  /*2560*/  @!P5 LDG.E.U8 R111, desc[UR16][R94.64] ;  /* 0x000000105e6fd981 */ /* 0x000122000c1e1100 */
[C---:B-1----:R-:W-:Y:S02]  /*2570*/  IADD3 R92, P6, R106.reuse, R79, RZ ;  /* 0x0000004f6a5c7210 */ /* 0x042fe40007fde0ff */
[----:B------:R-:W-:Y:S02]  /*2580*/  PRMT R113, RZ, 0x7610, R113 ;  /* 0x00007610ff717816 */ /* 0x000fe40000000071 */
[----:B------:R-:W-:Y:S02]  /*2590*/  LEA.HI.X.SX32 R93, R106, R81, 0x1, P6 ;  /* 0x000000516a5d7211 */ /* 0x000fe400030f0eff */
[----:B------:R-:W-:Y:S02]  /*25a0*/  ISETP.GE.AND P5, PT, R115, UR11, PT ;  /* 0x0000000b73007c0c */ /* 0x000fe4000bfa6270 */
[----:B------:R1:W4:Y:S01]  /*25b0*/  @!P0 LDG.E.U8 R113, desc[UR16][R96.64] ;  /* 0x0000001060718981 */ /* 0x000322000c1e1100 */
[----:B0-----:R-:W-:-:S02]  /*25c0*/  IADD3 R94, P6, R128, R79, RZ ;  /* 0x0000004f805e7210 */ /* 0x001fc40007fde0ff */
[----:B------:R-:W-:Y:S02]  /*25d0*/  PRMT R115, RZ, 0x7610, R115 ;  /* 0x00007610ff737816 */ /* 0x000fe40000000073 */
[----:B------:R-:W-:Y:S02]  /*25e0*/  LEA.HI.X.SX32 R95, R128, R81, 0x1, P6 ;  /* 0x00000051805f7211 */ /* 0x000fe400030f0eff */
[----:B------:R-:W-:Y:S02]  /*25f0*/  LOP3.LUT R117, R2, 0x28, RZ, 0xfc, !PT ;  /* 0x0000002802757812 */ /* 0x000fe400078efcff */
[----:B------:R-:W-:Y:S01]  /*2600*/  PRMT R150, RZ, 0x7610, R150 ;  /* 0x00007610ff967816 */ /* 0x000fe20000000096 */
[----:B------:R0:W4:Y:S01]  /*2610*/  @!P1 LDG.E.U8 R115, desc[UR16][R92.64] ;  /* 0x000000105c739981 */ /* 0x000122000c1e1100 */
[----:B-1----:R-:W-:Y:S02]  /*2620*/  IADD3 R96, P6, R126, R79, RZ ;  /* 0x0000004f7e607210 */ /* 0x002fe40007fde0ff */
[----:B------:R-:W-:-:S02]  /*2630*/  ISETP.GE.AND P0, PT, R117, UR11, PT ;  /* 0x0000000b75007c0c */ /* 0x000fc4000bf06270 */
[----:B------:R-:W-:Y:S01]  /*2640*/  LEA.HI.X.SX32 R97, R126, R81, 0x1, P6 ;  /* 0x000000517e617211 */ /* 0x000fe200030f0eff */
[----:B------:R1:W4:Y:S01]  /*2650*/  @!P2 LDG.E.U8 R150, desc[UR16][R94.64] ;  /* 0x000000105e96a981 */ /* 0x000322000c1e1100 */
[----:B------:R-:W-:Y:S02]  /*2660*/  LOP3.LUT R117, R2, 0x2a, RZ, 0xfc, !PT ;  /* 0x0000002a02757812 */ /* 0x000fe400078efcff */
[C---:B0-----:R-:W-:Y:S02]  /*2670*/  IADD3 R92, P6, R124.reuse, R79, RZ ;  /* 0x0000004f7c5c7210 */ /* 0x041fe40007fde0ff */
[----:B------:R-:W-:Y:S02]  /*2680*/  PRMT R152, RZ, 0x7610, R152 ;  /* 0x00007610ff987816 */ /* 0x000fe40000000098 */
[----:B------:R-:W-:Y:S02]  /*2690*/  LEA.HI.X.SX32 R93, R124, R81, 0x1, P6 ;  /* 0x000000517c5d7211 */ /* 0x000fe400030f0eff */
[----:B-1----:R-:W-:-:S02]  /*26a0*/  IADD3 R94, P6, R122, R79, RZ ;  /* 0x0000004f7a5e7210 */ /* 0x002fc40007fde0ff */
[----:B------:R-:W-:Y:S01]  /*26b0*/  ISETP.GE.AND P1, PT, R117, UR11, PT ;  /* 0x0000000b75007c0c */ /* 0x000fe2000bf26270 */
[----:B------:R0:W4:Y:S01]  /*26c0*/  @!P3 LDG.E.U8 R152, desc[UR16][R96.64] ;  /* 0x000000106098b981 */ /* 0x000122000c1e1100 */
[----:B------:R-:W-:Y:S02]  /*26d0*/  LOP3.LUT R117, R2, 0x2c, RZ, 0xfc, !PT ;  /* 0x0000002c02757812 */ /* 0x000fe400078efcff */
[----:B------:R-:W-:Y:S02]  /*26e0*/  PRMT R154, RZ, 0x7610, R154 ;  /* 0x00007610ff9a7816 */ /* 0x000fe4000000009a */
[----:B------:R-:W-:Y:S02]  /*26f0*/  LEA.HI.X.SX32 R95, R122, R81, 0x1, P6 ;  /* 0x000000517a5f7211 */ /* 0x000fe400030f0eff */
[----:B------:R-:W-:Y:S02]  /*2700*/  ISETP.GE.AND P2, PT, R117, UR11, PT ;  /* 0x0000000b75007c0c */ /* 0x000fe4000bf46270 */
[----:B------:R1:W4:Y:S01]  /*2710*/  @!P4 LDG.E.U8 R154, desc[UR16][R92.64] ;  /* 0x000000105c9ac981 */ /* 0x000322000c1e1100 */
[----:B0-----:R-:W-:-:S02]  /*2720*/  IADD3 R96, P6, R120, R79, RZ ;  /* 0x0000004f78607210 */ /* 0x001fc40007fde0ff */
[----:B------:R-:W-:Y:S02]  /*2730*/  LEA.HI R117, R0, 0x2e, RZ, 0x1a ;  /* 0x0000002e00757811 */ /* 0x000fe400078fd0ff */
[----:B------:R-:W-:Y:S02]  /*2740*/  PRMT R156, RZ, 0x7610, R156 ;  /* 0x00007610ff9c7816 */ /* 0x000fe4000000009c */
[----:B------:R-:W-:Y:S02]  /*2750*/  LEA.HI.X.SX32 R97, R120, R81, 0x1, P6 ;  /* 0x0000005178617211 */ /* 0x000fe400030f0eff */
[----:B------:R-:W-:Y:S02]  /*2760*/  ISETP.GE.AND P3, PT, R117, UR11, PT ;  /* 0x0000000b75007c0c */ /* 0x000fe4000bf66270 */
[----:B-1----:R-:W-:Y:S01]  /*2770*/  IADD3 R92, P6, R118, R79, RZ ;  /* 0x0000004f765c7210 */ /* 0x002fe20007fde0ff */
[----:B------:R0:W4:Y:S01]  /*2780*/  @!P5 LDG.E.U8 R156, desc[UR16][R94.64] ;  /* 0x000000105e9cd981 */ /* 0x000122000c1e1100 */
[----:B------:R-:W-:-:S02]  /*2790*/  LOP3.LUT R117, R2, 0x30, RZ, 0xfc, !PT ;  /* 0x0000003002757812 */ /* 0x000fc400078efcff */
[----:B------:R-:W-:Y:S02]  /*27a0*/  PRMT R160, RZ, 0x7610, R160 ;  /* 0x00007610ffa07816 */ /* 0x000fe400000000a0 */
[----:B------:R-:W-:Y:S02]  /*27b0*/  LEA.HI.X.SX32 R93, R118, R81, 0x1, P6 ;  /* 0x00000051765d7211 */ /* 0x000fe400030f0eff */
[----:B------:R-:W-:Y:S02]  /*27c0*/  ISETP.GE.AND P4, PT, R117, UR11, PT ;  /* 0x0000000b75007c0c */ /* 0x000fe4000bf86270 */
[----:B------:R-:W-:Y:S01]  /*27d0*/  LOP3.LUT R117, R2, 0x32, RZ, 0xfc, !PT ;  /* 0x0000003202757812 */ /* 0x000fe200078efcff */
[----:B------:R1:W4:Y:S01]  /*27e0*/  @!P1 LDG.E.U8 R160, desc[UR16][R92.64] ;  /* 0x000000105ca09981 */ /* 0x000322000c1e1100 */
[----:B0-----:R-:W-:Y:S02]  /*27f0*/  IADD3 R94, P6, R116, R79, RZ ;  /* 0x0000004f745e7210 */ /* 0x001fe40007fde0ff */
[----:B------:R-:W-:-:S02]  /*2800*/  PRMT R158, RZ, 0x7610, R158 ;  /* 0x00007610ff9e7816 */ /* 0x000fc4000000009e */
[----:B------:R-:W-:Y:S02]  /*2810*/  PRMT R162, RZ, 0x7610, R162 ;  /* 0x00007610ffa27816 */ /* 0x000fe400000000a2 */
[----:B------:R-:W-:Y:S02]  /*2820*/  LEA.HI.X.SX32 R95, R116, R81, 0x1, P6 ;  /* 0x00000051745f7211 */ /* 0x000fe400030f0eff */
[----:B------:R-:W-:Y:S01]  /*2830*/  ISETP.GE.AND P5, PT, R117, UR11, PT ;  /* 0x0000000b75007c0c */ /* 0x000fe2000bfa6270 */
[----:B------:R-:W4:Y:S01]  /*2840*/  @!P0 LDG.E.U8 R158, desc[UR16][R96.64] ;  /* 0x00000010609e8981 */ /* 0x000f22000c1e1100 */
[----:B-1----:R-:W-:Y:S02]  /*2850*/  IADD3 R92, P1, R104, R79, RZ ;  /* 0x0000004f685c7210 */ /* 0x002fe40007f3e0ff */
[----:B------:R-:W-:Y:S01]  /*2860*/  LOP3.LUT R117, R2, 0x34, RZ, 0xfc, !PT ;  /* 0x0000003402757812 */ /* 0x000fe200078efcff */
[----:B------:R0:W4:Y:S01]  /*2870*/  @!P2 LDG.E.U8 R162, desc[UR16][R94.64] ;  /* 0x000000105ea2a981 */ /* 0x000122000c1e1100 */
[----:B------:R-:W-:-:S02]  /*2880*/  PRMT R164, RZ, 0x7610, R164 ;  /* 0x00007610ffa47816 */ /* 0x000fc400000000a4 */
[----:B------:R-:W-:Y:S02]  /*2890*/  LEA.HI.X.SX32 R93, R104, R81, 0x1, P1 ;  /* 0x00000051685d7211 */ /* 0x000fe400008f0eff */
[----:B------:R-:W-:Y:S02]  /*28a0*/  ISETP.GE.AND P0, PT, R117, UR11, PT ;  /* 0x0000000b75007c0c */ /* 0x000fe4000bf06270 */
[----:B------:R-:W-:Y:S01]  /*28b0*/  PRMT R119, RZ, 0x7610, R119 ;  /* 0x00007610ff777816 */ /* 0x000fe20000000077 */
[----:B------:R1:W4:Y:S01]  /*28c0*/  @!P3 LDG.E.U8 R164, desc[UR16][R92.64] ;  /* 0x000000105ca4b981 */ /* 0x000322000c1e1100 */
[-C--:B0-----:R-:W-:Y:S02]  /*28d0*/  IADD3 R94, P2, R112, R79.reuse, RZ ;  /* 0x0000004f705e7210 */ /* 0x081fe40007f5e0ff */
[----:B------:R-:W-:Y:S02]  /*28e0*/  IADD3 R96, P6, R114, R79, RZ ;  /* 0x0000004f72607210 */ /* 0x000fe40007fde0ff */
[----:B------:R-:W-:-:S02]  /*28f0*/  LEA.HI.X.SX32 R95, R112, R81, 0x1, P2 ;  /* 0x00000051705f7211 */ /* 0x000fc400010f0eff */
[----:B-1----:R-:W-:-:S03]  /*2900*/  IADD3 R92, P1, R110, R79, RZ ;  /* 0x0000004f6e5c7210 */ /* 0x002fc60007f3e0ff */
[----:B------:R0:W4:Y:S01]  /*2910*/  @!P5 LDG.E.U8 R119, desc[UR16][R94.64] ;  /* 0x000000105e77d981 */ /* 0x000122000c1e1100 */
[----:B------:R-:W-:Y:S02]  /*2920*/  PRMT R117, RZ, 0x7610, R117 ;  /* 0x00007610ff757816 */ /* 0x000fe40000000075 */
[----:B------:R-:W-:Y:S02]  /*2930*/  PRMT R121, RZ, 0x7610, R121 ;  /* 0x00007610ff797816 */ /* 0x000fe40000000079 */
[-C--:B------:R-:W-:Y:S02]  /*2940*/  LEA.HI.X.SX32 R97, R114, R81.reuse, 0x1, P6 ;  /* 0x0000005172617211 */ /* 0x080fe400030f0eff */
[----:B------:R-:W-:Y:S02]  /*2950*/  LEA.HI.X.SX32 R93, R110, R81, 0x1, P1 ;  /* 0x000000516e5d7211 */ /* 0x000fe400008f0eff */
[C---:B0-----:R-:W-:Y:S01]  /*2960*/  IADD3 R94, P1, R44.reuse, R79, RZ ;  /* 0x0000004f2c5e7210 */ /* 0x041fe20007f3e0ff */
[----:B------:R0:W4:Y:S03]  /*2970*/  @!P4 LDG.E.U8 R117, desc[UR16][R96.64] ;  /* 0x000000106075c981 */ /* 0x000126000c1e1100 */
[----:B------:R-:W-:Y:S01]  /*2980*/  LEA.HI.X.SX32 R95, R44, R81, 0x1, P1 ;  /* 0x000000512c5f7211 */ /* 0x000fe200008f0eff */
[----:B------:R1:W4:Y:S01]  /*2990*/  @!P0 LDG.E.U8 R121, desc[UR16][R92.64] ;  /* 0x000000105c798981 */ /* 0x000322000c1e1100 */
[----:B------:R-:W-:-:S02]  /*29a0*/  ISETP.GE.AND P1, PT, R89, UR11, PT ;  /* 0x0000000b59007c0c */ /* 0x000fc4000bf26270 */
[----:B0-----:R-:W-:Y:S02]  /*29b0*/  IADD3 R96, P0, R45, R79, RZ ;  /* 0x0000004f2d607210 */ /* 0x001fe40007f1e0ff */
[----:B------:R-:W-:Y:S02]  /*29c0*/  ISETP.GE.AND P2, PT, R85, UR11, PT ;  /* 0x0000000b55007c0c */ /* 0x000fe4000bf46270 */
[----:B------:R-:W-:Y:S02]  /*29d0*/  LEA.HI.X.SX32 R97, R45, R81, 0x1, P0 ;  /* 0x000000512d617211 */ /* 0x000fe400000f0eff */
[C---:B-1----:R-:W-:Y:S02]  /*29e0*/  IADD3 R92, P0, R46.reuse, R79, RZ ;  /* 0x0000004f2e5c7210 */ /* 0x042fe40007f1e0ff */
[----:B------:R-:W-:Y:S02]  /*29f0*/  PRMT R127, RZ, 0x7610, R127 ;  /* 0x00007610ff7f7816 */ /* 0x000fe4000000007f */
[----:B------:R-:W-:-:S02]  /*2a00*/  LEA.HI.X.SX32 R93, R46, R81, 0x1, P0 ;  /* 0x000000512e5d7211 */ /* 0x000fc400000f0eff */
[----:B------:R-:W-:Y:S02]  /*2a10*/  ISETP.GE.AND P3, PT, R87, UR11, PT ;  /* 0x0000000b57007c0c */ /* 0x000fe4000bf66270 */
[----:B------:R-:W-:Y:S01]  /*2a20*/  PRMT R123, RZ, 0x7610, R123 ;  /* 0x00007610ff7b7816 */ /* 0x000fe2000000007b */
[----:B------:R-:W4:Y:S01]  /*2a30*/  @!P1 LDG.E.U8 R127, desc[UR16][R92.64] ;  /* 0x000000105c7f9981 */ /* 0x000f22000c1e1100 */
[----:B------:R-:W-:Y:S02]  /*2a40*/  ISETP.GE.AND P1, PT, R91, UR11, PT ;  /* 0x0000000b5b007c0c */ /* 0x000fe4000bf26270 */
[----:B------:R-:W-:Y:S02]  /*2a50*/  PRMT R125, RZ, 0x7610, R125 ;  /* 0x00007610ff7d7816 */ /* 0x000fe4000000007d */
[----:B------:R0:W4:Y:S01]  /*2a60*/  @!P2 LDG.E.U8 R123, desc[UR16][R94.64] ;  /* 0x000000105e7ba981 */ /* 0x000122000c1e1100 */
[----:B------:R-:W-:Y:S02]  /*2a70*/  PRMT R129, RZ, 0x7610, R129 ;  /* 0x00007610ff817816 */ /* 0x000fe40000000081 */
[----:B------:R-:W-:-:S02]  /*2a80*/  ISETP.GE.AND P2, PT, R98, UR11, PT ;  /* 0x0000000b62007c0c */ /* 0x000fc4000bf46270 */
[----:B------:R1:W4:Y:S01]  /*2a90*/  @!P3 LDG.E.U8 R125, desc[UR16][R96.64] ;  /* 0x00000010607db981 */ /* 0x000322000c1e1100 */
[----:B0-----:R-:W-:-:S04]  /*2aa0*/  IADD3 R94, P0, R47, R79, RZ ;  /* 0x0000004f2f5e7210 */ /* 0x001fc80007f1e0ff */
[----:B------:R-:W-:Y:S02]  /*2ab0*/  LEA.HI.X.SX32 R95, R47, R81, 0x1, P0 ;  /* 0x000000512f5f7211 */ /* 0x000fe400000f0eff */
[----:B-1----:R-:W-:-:S03]  /*2ac0*/  LOP3.LUT R96, R0, 0x3f, RZ, 0xc0, !PT ;  /* 0x0000003f00607812 */ /* 0x002fc600078ec0ff */
[----:B------:R0:W4:Y:S01]  /*2ad0*/  @!P1 LDG.E.U8 R129, desc[UR16][R94.64] ;  /* 0x000000105e819981 */ /* 0x000122000c1e1100 */
[----:B------:R-:W-:Y:S02]  /*2ae0*/  ISETP.GE.AND P0, PT, R96, UR11, PT ;  /* 0x0000000b60007c0c */ /* 0x000fe4000bf06270 */
[C---:B------:R-:W-:Y:S02]  /*2af0*/  IADD3 R96, P1, R49.reuse, R79, RZ ;  /* 0x0000004f31607210 */ /* 0x040fe40007f3e0ff */
[----:B------:R-:W-:Y:S02]  /*2b00*/  PRMT R131, RZ, 0x7610, R131 ;  /* 0x00007610ff837816 */ /* 0x000fe40000000083 */
[----:B------:R-:W-:-:S05]  /*2b10*/  LEA.HI.X.SX32 R97, R49, R81, 0x1, P1 ;  /* 0x0000005131617211 */ /* 0x000fca00008f0eff */
[----:B------:R1:W4:Y:S01]  /*2b20*/  @!P2 LDG.E.U8 R131, desc[UR16][R96.64] ;  /* 0x000000106083a981 */ /* 0x000322000c1e1100 */
[----:B------:R-:W-:Y:S01]  /*2b30*/  BAR.SYNC.DEFER_BLOCKING 0x0 ;  /* 0x0000000000007b1d */ /* 0x000fe20000010000 */
[----:B------:R-:W-:-:S05]  /*2b40*/  IADD3 R92, P1, R102, R54, RZ ;  /* 0x00000036665c7210 */ /* 0x000fca0007f3e0ff */
[----:B------:R-:W-:Y:S01]  /*2b50*/  IMAD.X R93, R41, 0x1, R62, P1 ;  /* 0x00000001295d7824 */ /* 0x000fe200008e063e */
[----:B0-----:R-:W-:Y:S02]  /*2b60*/  IADD3 R94, P1, R102, R55, RZ ;  /* 0x00000037665e7210 */ /* 0x001fe40007f3e0ff */
[----:B------:R-:W-:-:S03]  /*2b70*/  PRMT R133, RZ, 0x7610, R133 ;  /* 0x00007610ff857816 */ /* 0x000fc60000000085 */
[----:B------:R-:W-:Y:S01]  /*2b80*/  IMAD.X R95, R41, 0x1, R64, P1 ;  /* 0x00000001295f7824 */ /* 0x000fe200008e0640 */
[----:B-1----:R-:W-:-:S05]  /*2b90*/  IADD3 R96, P1, R102, R56, RZ ;  /* 0x0000003866607210 */ /* 0x002fca0007f3e0ff */
[----:B------:R-:W-:Y:S01]  /*2ba0*/  IMAD.X R97, R41, 0x1, R66, P1 ;  /* 0x0000000129617824 */ /* 0x000fe200008e0642 */
[----:B------:R-:W-:Y:S01]  /*2bb0*/  PRMT R139, RZ, 0x7610, R139 ;  /* 0x00007610ff8b7816 */ /* 0x000fe2000000008b */
[----:B------:R0:W4:Y:S02]  /*2bc0*/  @!P0 LDG.E.U8 R133, desc[UR16][R92.64] ;  /* 0x000000105c858981 */ /* 0x000124000c1e1100 */
[----:B0-----:R-:W-:-:S05]  /*2bd0*/  IADD3 R92, P1, R102, R57, RZ ;  /* 0x00000039665c7210 */ /* 0x001fca0007f3e0ff */
[----:B------:R-:W-:Y:S01]  /*2be0*/  IMAD.X R93, R41, 0x1, R68, P1 ;  /* 0x00000001295d7824 */ /* 0x000fe200008e0644 */
[----:B------:R-:W-:-:S04]  /*2bf0*/  PRMT R135, RZ, 0x7610, R135 ;  /* 0x00007610ff877816 */ /* 0x000fc80000000087 */
[----:B------:R0:W4:Y:S01]  /*2c00*/  @!P0 LDG.E.U8 R139, desc[UR16][R92.64] ;  /* 0x000000105c8b8981 */ /* 0x000122000c1e1100 */
[----:B------:R-:W-:-:S03]  /*2c10*/  PRMT R137, RZ, 0x7610, R137 ;  /* 0x00007610ff897816 */ /* 0x000fc60000000089 */
[----:B------:R1:W4:Y:S01]  /*2c20*/  @!P0 LDG.E.U8 R135, desc[UR16][R94.64] ;  /* 0x000000105e878981 */ /* 0x000322000c1e1100 */
[----:B------:R-:W-:-:S03]  /*2c30*/  PRMT R141, RZ, 0x7610, R141 ;  /* 0x00007610ff8d7816 */ /* 0x000fc6000000008d */
[----:B------:R2:W4:Y:S01]  /*2c40*/  @!P0 LDG.E.U8 R137, desc[UR16][R96.64] ;  /* 0x0000001060898981 */ /* 0x000522000c1e1100 */
[----:B0-----:R-:W-:-:S05]  /*2c50*/  IADD3 R92, P1, R102, R58, RZ ;  /* 0x0000003a665c7210 */ /* 0x001fca0007f3e0ff */
[C---:B------:R-:W-:Y:S01]  /*2c60*/  IMAD.X R93, R41.reuse, 0x1, R70, P1 ;  /* 0x00000001295d7824 */ /* 0x040fe200008e0646 */
[C---:B-1----:R-:W-:Y:S02]  /*2c70*/  IADD3 R94, P1, R102.reuse, R59, RZ ;  /* 0x0000003b665e7210 */ /* 0x042fe40007f3e0ff */
[----:B------:R-:W-:Y:S02]  /*2c80*/  PRMT R143, RZ, 0x7610, R143 ;  /* 0x00007610ff8f7816 */ /* 0x000fe4000000008f */
[----:B------:R0:W4:Y:S01]  /*2c90*/  @!P0 LDG.E.U8 R141, desc[UR16][R92.64] ;  /* 0x000000105c8d8981 */ /* 0x000122000c1e1100 */
[C---:B------:R-:W-:Y:S01]  /*2ca0*/  IMAD.X R95, R41.reuse, 0x1, R72, P1 ;  /* 0x00000001295f7824 */ /* 0x040fe200008e0648 */
[C---:B--2---:R-:W-:Y:S02]  /*2cb0*/  IADD3 R96, P1, R102.reuse, R61, RZ ;  /* 0x0000003d66607210 */ /* 0x044fe40007f3e0ff */
[----:B------:R-:W-:Y:S02]  /*2cc0*/  PRMT R145, RZ, 0x7610, R145 ;  /* 0x00007610ff917816 */ /* 0x000fe40000000091 */
[----:B------:R1:W2:Y:S01]  /*2cd0*/  @!P0 LDG.E.U8 R143, desc[UR16][R94.64] ;  /* 0x000000105e8f8981 */ /* 0x0002a2000c1e1100 */
[----:B------:R-:W-:Y:S01]  /*2ce0*/  IMAD.X R97, R41, 0x1, R74, P1 ;  /* 0x0000000129617824 */ /* 0x000fe200008e064a */
[----:B0-----:R-:W-:-:S02]  /*2cf0*/  IADD3 R92, P1, R102, R63, RZ ;  /* 0x0000003f665c7210 */ /* 0x001fc40007f3e0ff */
[----:B------:R0:W-:Y:S03]  /*2d00*/  STS.U8 [R43+UR10], R147 ;  /* 0x000000932b007988 */ /* 0x0001e6000800000a */
[----:B------:R-:W-:Y:S01]  /*2d10*/  IMAD.X R93, R41, 0x1, R76, P1 ;  /* 0x00000001295d7824 */ /* 0x000fe200008e064c */
[----:B-1----:R-:W-:Y:S01]  /*2d20*/  IADD3 R94, P1, R102, R65, RZ ;  /* 0x00000041665e7210 */ /* 0x002fe20007f3e0ff */
[----:B------:R1:W2:Y:S01]  /*2d30*/  @!P0 LDG.E.U8 R145, desc[UR16][R96.64] ;  /* 0x0000001060918981 */ /* 0x0002a2000c1e1100 */
[----:B0-----:R-:W-:-:S03]  /*2d40*/  PRMT R147, RZ, 0x7610, R147 ;  /* 0x00007610ff937816 */ /* 0x001fc60000000093 */
[C---:B------:R-:W-:Y:S01]  /*2d50*/  IMAD.X R95, R41.reuse, 0x1, R78, P1 ;  /* 0x00000001295f7824 */ /* 0x040fe200008e064e */
[C---:B-1----:R-:W-:Y:S02]  /*2d60*/  IADD3 R96, P1, R102.reuse, R67, RZ ;  /* 0x0000004366607210 */ /* 0x042fe40007f3e0ff */
[----:B------:R0:W2:Y:S01]  /*2d70*/  @!P0 LDG.E.U8 R147, desc[UR16][R92.64] ;  /* 0x000000105c938981 */ /* 0x0000a2000c1e1100 */
[----:B------:R-:W-:Y:S02]  /*2d80*/  PRMT R149, RZ, 0x7610, R149 ;  /* 0x00007610ff957816 */ /* 0x000fe40000000095 */
[----:B------:R-:W-:Y:S01]  /*2d90*/  IMAD.X R97, R41, 0x1, R80, P1 ;  /* 0x0000000129617824 */ /* 0x000fe200008e0650 */
[----:B-----5:R1:W-:Y:S04]  /*2da0*/  STS.U8 [R43+UR10+0x4], R151 ;  /* 0x000004972b007988 */ /* 0x0203e8000800000a */
[----:B------:R5:W2:Y:S01]  /*2db0*/  @!P0 LDG.E.U8 R149, desc[UR16][R94.64] ;  /* 0x000000105e958981 */ /* 0x000aa2000c1e1100 */
[----:B0-----:R-:W-:-:S02]  /*2dc0*/  IADD3 R92, P1, R102, R69, RZ ;  /* 0x00000045665c7210 */ /* 0x001fc40007f3e0ff */
[----:B-1----:R-:W-:-:S03]  /*2dd0*/  PRMT R151, RZ, 0x7610, R151 ;  /* 0x00007610ff977816 */ /* 0x002fc60000000097 */
[C---:B------:R-:W-:Y:S01]  /*2de0*/  IMAD.X R93, R41.reuse, 0x1, R82, P1 ;  /* 0x00000001295d7824 */ /* 0x040fe200008e0652 */
[C---:B-----5:R-:W-:Y:S01]  /*2df0*/  IADD3 R94, P1, R102.reuse, R71, RZ ;  /* 0x00000047665e7210 */ /* 0x060fe20007f3e0ff */
[----:B---3--:R0:W-:Y:S04]  /*2e00*/  STS.U8 [R43+UR10+0x2], R153 ;  /* 0x000002992b007988 */ /* 0x0081e8000800000a */
[----:B------:R1:W3:Y:S01]  /*2e10*/  @!P0 LDG.E.U8 R151, desc[UR16][R96.64] ;  /* 0x0000001060978981 */ /* 0x0002e2000c1e1100 */
[C---:B------:R-:W-:Y:S01]  /*2e20*/  IMAD.X R95, R41.reuse, 0x1, R84, P1 ;  /* 0x00000001295f7824 */ /* 0x040fe200008e0654 */
[----:B0-----:R-:W-:Y:S02]  /*2e30*/  PRMT R153, RZ, 0x7610, R153 ;  /* 0x00007610ff997816 */ /* 0x001fe40000000099 */
[----:B-1----:R-:W-:Y:S01]  /*2e40*/  IADD3 R96, P1, R102, R73, RZ ;  /* 0x0000004966607210 */ /* 0x002fe20007f3e0ff */
[----:B----4-:R0:W-:Y:S04]  /*2e50*/  STS.U8 [R43+UR10+0x8], R157 ;  /* 0x0000089d2b007988 */ /* 0x0101e8000800000a */
[----:B------:R1:W4:Y:S01]  /*2e60*/  @!P0 LDG.E.U8 R153, desc[UR16][R92.64] ;  /* 0x000000105c998981 */ /* 0x000322000c1e1100 */
[----:B------:R-:W-:Y:S01]  /*2e70*/  IMAD.X R97, R41, 0x1, R86, P1 ;  /* 0x0000000129617824 */ /* 0x000fe200008e0656 */
[----:B0-----:R-:W-:-:S02]  /*2e80*/  PRMT R157, RZ, 0x7610, R157 ;  /* 0x00007610ff9d7816 */ /* 0x001fc4000000009d */
[C---:B-1----:R-:W-:Y:S01]  /*2e90*/  IADD3 R92, P1, R102.reuse, R75, RZ ;  /* 0x0000004b665c7210 */ /* 0x042fe20007f3e0ff */
[----:B------:R0:W-:Y:S04]  /*2ea0*/  STS.U8 [R43+UR10+0x6], R161 ;  /* 0x000006a12b007988 */ /* 0x0001e8000800000a */
[----:B------:R1:W5:Y:S01]  /*2eb0*/  @!P0 LDG.E.U8 R157, desc[UR16][R94.64] ;  /* 0x000000105e9d8981 */ /* 0x000362000c1e1100 */
[----:B------:R-:W-:Y:S01]  /*2ec0*/  IMAD.X R93, R41, 0x1, R88, P1 ;  /* 0x00000001295d7824 */ /* 0x000fe200008e0658 */
[----:B0-----:R-:W-:Y:S02]  /*2ed0*/  PRMT R161, RZ, 0x7610, R161 ;  /* 0x00007610ffa17816 */ /* 0x001fe400000000a1 */
[----:B------:R0:W-:Y:S01]  /*2ee0*/  STS.U8 [R43+UR10+0xc], R163 ;  /* 0x00000ca32b007988 */ /* 0x0001e2000800000a */
[----:B-1----:R-:W-:-:S03]  /*2ef0*/  IADD3 R94, P1, R102, R77, RZ ;  /* 0x0000004d665e7210 */ /* 0x002fc60007f3e0ff */
[----:B------:R1:W-:Y:S04]  /*2f00*/  STS.U8 [R43+UR10+0xa], R165 ;  /* 0x00000aa52b007988 */ /* 0x0003e8000800000a */
[----:B------:R1:W5:Y:S01]  /*2f10*/  @!P0 LDG.E.U8 R161, desc[UR16][R96.64] ;  /* 0x0000001060a18981 */ /* 0x000362000c1e1100 */
[----:B0-----:R-:W-:Y:S01]  /*2f20*/  PRMT R163, RZ, 0x7610, R163 ;  /* 0x00007610ffa37816 */ /* 0x001fe200000000a3 */
[----:B------:R-:W-:Y:S01]  /*2f30*/  IMAD.X R95, R41, 0x1, R90, P1 ;  /* 0x00000001295f7824 */ /* 0x000fe200008e065a */
[----:B-1----:R-:W-:-:S04]  /*2f40*/  PRMT R165, RZ, 0x7610, R165 ;  /* 0x00007610ffa57816 */ /* 0x002fc800000000a5 */
[----:B------:R0:W3:Y:S01]  /*2f50*/  @!P0 LDG.E.U8 R163, desc[UR16][R92.64] ;  /* 0x000000105ca38981 */ /* 0x0000e2000c1e1100 */
[----:B------:R-:W-:-:S03]  /*2f60*/  IADD3 R96, P1, R102, R42, RZ ;  /* 0x0000002a66607210 */ /* 0x000fc60007f3e0ff */
[----:B------:R-:W5:Y:S02]  /*2f70*/  @!P0 LDG.E.U8 R165, desc[UR16][R94.64] ;  /* 0x000000105ea58981 */ /* 0x000f64000c1e1100 */
[----:B------:R-:W-:Y:S01]  /*2f80*/  IMAD.X R97, R41, 0x1, R60, P1 ;  /* 0x0000000129617824 */ /* 0x000fe200008e063c */
[----:B0-----:R-:W-:-:S06]  /*2f90*/  PRMT R92, RZ, 0x7610, R92 ;  /* 0x00007610ff5c7816 */ /* 0x001fcc000000005c */
[----:B------:R-:W3:Y:S04]  /*2fa0*/  @!P0 LDG.E.U8 R92, desc[UR16][R96.64] ;  /* 0x00000010605c8981 */ /* 0x000ee8000c1e1100 */
[----:B------:R0:W-:Y:S04]  /*2fb0*/  STS.U8 [R43+UR10+0xe], R159 ;  /* 0x00000e9f2b007988 */ /* 0x0001e8000800000a */
[----:B------:R0:W-:Y:S04]  /*2fc0*/  STS.U8 [R40+UR10], R155 ;  /* 0x0000009b28007988 */ /* 0x0001e8000800000a */
[----:B------:R0:W-:Y:S04]  /*2fd0*/  STS.U8 [R40+UR10+0x2], R103 ;  /* 0x0000026728007988 */ /* 0x0001e8000800000a */
[----:B------:R0:W-:Y:S04]  /*2fe0*/  STS.U8 [R40+UR10+0x4], R105 ;  /* 0x0000046928007988 */ /* 0x0001e8000800000a */
[----:B------:R0:W-:Y:S04]  /*2ff0*/  STS.U8 [R40+UR10+0x6], R107 ;  /* 0x0000066b28007988 */ /* 0x0001e8000800000a */
[----:B------:R0:W-:Y:S04]  /*3000*/  STS.U8 [R40+UR10+0x8], R109 ;  /* 0x0000086d28007988 */ /* 0x0001e8000800000a */
[----:B------:R0:W-:Y:S04]  /*3010*/  STS.U8 [R40+UR10+0xa], R111 ;  /* 0x00000a6f28007988 */ /* 0x0001e8000800000a */
[----:B------:R0:W-:Y:S04]  /*3020*/  STS.U8 [R40+UR10+0xc], R113 ;  /* 0x00000c7128007988 */ /* 0x0001e8000800000a */
        /* <DEDUP_REMOVED lines=17> */
[----:B------:R0:W-:Y:S04]  /*3140*/  STS.U8 [R4+UR10+0x1600], R137 ;  /* 0x0016008904007988 */ /* 0x0001e8000800000a */
[----:B--2---:R0:W-:Y:S04]  /*3150*/  STS.U8 [R4+UR10+0x1400], R145 ;  /* 0x0014009104007988 */ /* 0x0041e8000800000a */
[----:B----4-:R0:W-:Y:S04]  /*3160*/  STS.U8 [R4+UR10+0x1200], R153 ;  /* 0x0012009904007988 */ /* 0x0101e8000800000a */
[----:B-----5:R0:W-:Y:S04]  /*3170*/  STS.U8 [R4+UR10+0x1000], R165 ;  /* 0x001000a504007988 */ /* 0x0201e8000800000a */
[----:B---3--:R0:W-:Y:S04]  /*3180*/  STS.U8 [R99+UR10+0x1080], R163 ;  /* 0x001080a363007988 */ /* 0x0081e8000800000a */
        /* <DEDUP_REMOVED lines=10> */
[----:B------:R0:W-:Y:S01]  /*3230*/  STS.U8 [R101+UR10+0x1780], R92 ;  /* 0x0017805c65007988 */ /* 0x0001e2000800000a */
[----:B------:R1:W-:Y:S06]  /*3240*/  MEMBAR.ALL.CTA ;  /* 0x0000000000007992 */ /* 0x0003ec0000008000 */
[----:B-1----:R-:W1:Y:S02]  /*3250*/  FENCE.VIEW.ASYNC.S ;  /* 0x00000000000073c6 */ /* 0x002e640000000000 */
[----:B-1----:R-:W-:Y:S06]  /*3260*/  BAR.SYNC.DEFER_BLOCKING 0x0 ;  /* 0x0000000000007b1d */ /* 0x002fec0000010000 */
[----:B------:R-:W-:Y:S01]  /*3270*/  UMOV UR20, UR4 ;  /* 0x0000000400147c82 */ /* 0x000fe20008000000 */
[----:B------:R-:W-:Y:S01]  /*3280*/  UMOV UR21, 0x80000020 ;  /* 0x8000002000157882 */ /* 0x000fe20000000000 */
[----:B------:R-:W-:Y:S01]  /*3290*/  UMOV UR22, UR6 ;  /* 0x0000000600167c82 */ /* 0x000fe20008000000 */
[----:B------:R-:W-:Y:S01]  /*32a0*/  UMOV UR23, 0x80000020 ;  /* 0x8000002000177882 */ /* 0x000fe20000000000 */
[----:B------:R-:W-:-:S06]  /*32b0*/  WARPGROUP.ARRIVE ;  /* 0x00000000000079c5 */ /* 0x000fcc0000000000 */
[----:B------:R-:W-:Y:S01]  /*32c0*/  QGMMA.64x32x32.F32.E4M3.E4M3 R24, gdesc[UR20], R24 ;  /* 0x00600000141879f3 */ /* 0x000fe20008700818 */
[----:B------:R-:W-:Y:S01]  /*32d0*/  IADD3 R56, P4, R56, UR18, RZ ;  /* 0x0000001238387c10 */ /* 0x000fe2000ff9e0ff */
[----:B------:R-:W-:-:S03]  /*32e0*/  VIADD R83, R83, 0xffffffff ;  /* 0xffffffff53537836 */ /* 0x000fc60000000000 */
[----:B------:R-:W-:Y:S02]  /*32f0*/  IADD3.X R66, R66, UR19, RZ, P4, !PT ;  /* 0x0000001342427c10 */ /* 0x000fe4000a7fe4ff */
[----:B------:R-:W-:Y:S02]  /*3300*/  IADD3 R67, P4, R67, UR18, RZ ;  /* 0x0000001243437c10 */ /* 0x000fe4000ff9e0ff */
[----:B------:R-:W-:Y:S02]  /*3310*/  IADD3 R42, P1, R42, UR18, RZ ;  /* 0x000000122a2a7c10 */ /* 0x000fe4000ff3e0ff */
[----:B------:R-:W-:Y:S02]  /*3320*/  IADD3 R54, P2, R54, UR18, RZ ;  /* 0x0000001236367c10 */ /* 0x000fe4000ff5e0ff */
[----:B------:R-:W-:Y:S01]  /*3330*/  IADD3.X R80, R80, UR19, RZ, P4, !PT ;  /* 0x0000001350507c10 */ /* 0x000fe2000a7fe4ff */
[----:B------:R-:W-:Y:S01]  /*3340*/  QGMMA.64x32x32.F32.E4M3.E4M3 R24, gdesc[UR12], R24, gsb0 ;  /* 0x006000000c1879f3 */ /* 0x000fe20008000818 */
[----:B------:R-:W-:-:S02]  /*3350*/  ISETP.NE.U32.AND P4, PT, R83, RZ, PT ;  /* 0x000000ff5300720c */ /* 0x000fc40003f85070 */
[----:B------:R-:W-:Y:S02]  /*3360*/  IADD3 R55, P3, R55, UR18, RZ ;  /* 0x0000001237377c10 */ /* 0x000fe4000ff7e0ff */
[----:B------:R-:W-:Y:S02]  /*3370*/  IADD3.X R60, R60, UR19, RZ, P1, !PT ;  /* 0x000000133c3c7c10 */ /* 0x000fe40008ffe4ff */
[----:B------:R-:W-:Y:S02]  /*3380*/  IADD3.X R62, R62, UR19, RZ, P2, !PT ;  /* 0x000000133e3e7c10 */ /* 0x000fe400097fe4ff */
[----:B------:R-:W-:Y:S02]  /*3390*/  IADD3 R57, P5, R57, UR18, RZ ;  /* 0x0000001239397c10 */ /* 0x000fe4000ffbe0ff */
[----:B------:R-:W-:Y:S02]  /*33a0*/  IADD3 R58, P6, R58, UR18, RZ ;  /* 0x000000123a3a7c10 */ /* 0x000fe4000ffde0ff */
[----:B------:R-:W-:-:S02]  /*33b0*/  IADD3 R59, P0, R59, UR18, RZ ;  /* 0x000000123b3b7c10 */ /* 0x000fc4000ff1e0ff */
[----:B------:R-:W-:Y:S02]  /*33c0*/  IADD3 R61, P1, R61, UR18, RZ ;  /* 0x000000123d3d7c10 */ /* 0x000fe4000ff3e0ff */
[----:B------:R-:W-:Y:S02]  /*33d0*/  IADD3 R63, P2, R63, UR18, RZ ;  /* 0x000000123f3f7c10 */ /* 0x000fe4000ff5e0ff */
[----:B------:R-:W-:Y:S02]  /*33e0*/  IADD3.X R64, R64, UR19, RZ, P3, !PT ;  /* 0x0000001340407c10 */ /* 0x000fe40009ffe4ff */
[----:B------:R-:W-:Y:S02]  /*33f0*/  IADD3 R65, P3, R65, UR18, RZ ;  /* 0x0000001241417c10 */ /* 0x000fe4000ff7e0ff */
[----:B------:R-:W-:Y:S02]  /*3400*/  IADD3.X R68, R68, UR19, RZ, P5, !PT ;  /* 0x0000001344447c10 */ /* 0x000fe4000affe4ff */
[----:B------:R-:W-:-:S02]  /*3410*/  IADD3.X R70, R70, UR19, RZ, P6, !PT ;  /* 0x0000001346467c10 */ /* 0x000fc4000b7fe4ff */
[----:B------:R-:W-:Y:S02]  /*3420*/  IADD3.X R72, R72, UR19, RZ, P0, !PT ;  /* 0x0000001348487c10 */ /* 0x000fe400087fe4ff */
[----:B------:R-:W-:Y:S02]  /*3430*/  IADD3.X R74, R74, UR19, RZ, P1, !PT ;  /* 0x000000134a4a7c10 */ /* 0x000fe40008ffe4ff */
[----:B------:R-:W-:Y:S02]  /*3440*/  IADD3.X R76, R76, UR19, RZ, P2, !PT ;  /* 0x000000134c4c7c10 */ /* 0x000fe400097fe4ff */
[----:B------:R-:W-:Y:S02]  /*3450*/  IADD3 R69, P5, R69, UR18, RZ ;  /* 0x0000001245457c10 */ /* 0x000fe4000ffbe0ff */
[----:B------:R-:W-:Y:S02]  /*3460*/  IADD3 R71, P6, R71, UR18, RZ ;  /* 0x0000001247477c10 */ /* 0x000fe4000ffde0ff */
[----:B------:R-:W-:-:S02]  /*3470*/  IADD3 R73, P0, R73, UR18, RZ ;  /* 0x0000001249497c10 */ /* 0x000fc4000ff1e0ff */
[----:B------:R-:W-:Y:S02]  /*3480*/  IADD3 R75, P1, R75, UR18, RZ ;  /* 0x000000124b4b7c10 */ /* 0x000fe4000ff3e0ff */
[----:B------:R-:W-:Y:S02]  /*3490*/  IADD3 R77, P2, R77, UR18, RZ ;  /* 0x000000124d4d7c10 */ /* 0x000fe4000ff5e0ff */
[----:B------:R-:W-:Y:S01]  /*34a0*/  IADD3.X R78, R78, UR19, RZ, P3, !PT ;  /* 0x000000134e4e7c10 */ /* 0x000fe20009ffe4ff */
[----:B------:R-:W-:Y:S01]  /*34b0*/  UIADD3 UR11, UR11, -0x40, URZ ;  /* 0xffffffc00b0b7890 */ /* 0x000fe2000fffe03f */
[----:B------:R-:W-:Y:S02]  /*34c0*/  IADD3 R79, P3, R50, R79, RZ ;  /* 0x0000004f324f7210 */ /* 0x000fe40007f7e0ff */
[----:B------:R-:W-:Y:S02]  /*34d0*/  IADD3.X R82, R82, UR19, RZ, P5, !PT ;  /* 0x0000001352527c10 */ /* 0x000fe4000affe4ff */
[----:B------:R-:W-:-:S02]  /*34e0*/  IADD3.X R84, R84, UR19, RZ, P6, !PT ;  /* 0x0000001354547c10 */ /* 0x000fc4000b7fe4ff */
[----:B------:R-:W-:Y:S02]  /*34f0*/  IADD3.X R86, R86, UR19, RZ, P0, !PT ;  /* 0x0000001356567c10 */ /* 0x000fe400087fe4ff */
[----:B------:R-:W-:Y:S02]  /*3500*/  IADD3.X R88, R88, UR19, RZ, P1, !PT ;  /* 0x0000001358587c10 */ /* 0x000fe40008ffe4ff */
[----:B------:R-:W-:Y:S02]  /*3510*/  IADD3.X R90, R90, UR19, RZ, P2, !PT ;  /* 0x000000135a5a7c10 */ /* 0x000fe400097fe4ff */
[----:B------:R-:W-:Y:S01]  /*3520*/  LEA.HI.X.SX32 R81, R50, R81, 0x1, P3 ;  /* 0x0000005132517211 */ /* 0x000fe200018f0eff */
[----:B------:R-:W-:Y:S02]  /*3530*/  WARPGROUP.DEPBAR.LE gsb0, 0x0 ;  /* 0x00008000000079c5 */ /* 0x000fe40000010000 */
[----:B0-----:R-:W-:Y:S05]  /*3540*/  @P4 BRA `(.L_x_2) ;  /* 0xffffffe800884947 */ /* 0x001fea000383ffff */
.L_x_1:
[C---:B------:R-:W-:Y:S01]  /*3550*/  IMAD.SHL.U32 R2, R0.reuse, 0x10, RZ ;  /* 0x0000001000027824 */ /* 0x040fe200078e00ff */
[----:B------:R-:W-:Y:S01]  /*3560*/  F2FP.SATFINITE.E4M3.F32.PACK_AB_MERGE_C R24, R25, R24, RZ ;  /* 0x000000181918723e */ /* 0x000fe200048070ff */
[----:B------:R-:W-:Y:S01]  /*3570*/  IMAD.SHL.U32 R0, R0, 0x80, RZ ;  /* 0x0000008000007824 */ /* 0x000fe200078e00ff */
[----:B------:R-:W-:Y:S01]  /*3580*/  F2FP.SATFINITE.E4M3.F32.PACK_AB_MERGE_C R28, R29, R28, RZ ;  /* 0x0000001c1d1c723e */ /* 0x000fe200048070ff */
[----:B------:R-:W-:Y:S01]  /*3590*/  BAR.SYNC.DEFER_BLOCKING 0x0 ;  /* 0x0000000000007b1d */ /* 0x000fe20000010000 */
[----:B------:R-:W-:Y:S02]  /*35a0*/  F2FP.SATFINITE.E4M3.F32.PACK_AB_MERGE_C R32, R33, R32, RZ ;  /* 0x000000202120723e */ /* 0x000fe400048070ff */
[----:B------:R-:W-:Y:S02]  /*35b0*/  F2FP.SATFINITE.E4M3.F32.PACK_AB_MERGE_C R26, R27, R26, RZ ;  /* 0x0000001a1b1a723e */ /* 0x000fe400048070ff */
[----:B------:R-:W-:Y:S01]  /*35c0*/  F2FP.SATFINITE.E4M3.F32.PACK_AB_MERGE_C R30, R31, R30, RZ ;  /* 0x0000001e1f1e723e */ /* 0x000fe200048070ff */
[----:B------:R-:W-:Y:S01]  /*35d0*/  ULDC UR4, c[0x0][0x244] ;  /* 0x0000910000047ab9 */ /* 0x000fe20000000800 */
[----:B------:R-:W-:Y:S01]  /*35e0*/  F2FP.SATFINITE.E4M3.F32.PACK_AB_MERGE_C R34, R35, R34, RZ ;  /* 0x000000222322723e */ /* 0x000fe200048070ff */
[----:B------:R-:W-:Y:S01]  /*35f0*/  ULDC.64 UR6, c[0x0][0x228] ;  /* 0x00008a0000067ab9 */ /* 0x000fe20000000a00 */
[----:B------:R-:W-:-:S02]  /*3600*/  LOP3.LUT R2, R2, 0x70, RZ, 0xc0, !PT ;  /* 0x0000007002027812 */ /* 0x000fc400078ec0ff */
[----:B------:R-:W-:Y:S02]  /*3610*/  LOP3.LUT R23, R0, 0x400, RZ, 0xc0, !PT ;  /* 0x0000040000177812 */ /* 0x000fe400078ec0ff */
[----:B------:R-:W-:Y:S02]  /*3620*/  LOP3.LUT R24, R24, 0xffff, RZ, 0xc0, !PT ;  /* 0x0000ffff18187812 */ /* 0x000fe400078ec0ff */
[----:B------:R-:W-:Y:S02]  /*3630*/  LOP3.LUT R32, R32, 0xffff, RZ, 0xc0, !PT ;  /* 0x0000ffff20207812 */ /* 0x000fe400078ec0ff */
[----:B------:R-:W-:Y:S02]  /*3640*/  LOP3.LUT R29, R28, 0xffff, RZ, 0xc0, !PT ;  /* 0x0000ffff1c1d7812 */ /* 0x000fe400078ec0ff */
[----:B------:R-:W-:Y:S02]  /*3650*/  LOP3.LUT R26, R26, 0xffff, RZ, 0xc0, !PT ;  /* 0x0000ffff1a1a7812 */ /* 0x000fe400078ec0ff */
[----:B------:R-:W-:-:S02]  /*3660*/  LOP3.LUT R34, R34, 0xffff, RZ, 0xc0, !PT ;  /* 0x0000ffff22227812 */ /* 0x000fc400078ec0ff */
[----:B------:R-:W-:Y:S02]  /*3670*/  LOP3.LUT R31, R30, 0xffff, RZ, 0xc0, !PT ;  /* 0x0000ffff1e1f7812 */ /* 0x000fe400078ec0ff */
[----:B------:R-:W-:Y:S02]  /*3680*/  IADD3 R2, R23, UR10, R2 ;  /* 0x0000000a17027c10 */ /* 0x000fe4000fffe002 */
[----:B------:R-:W-:Y:S02]  /*3690*/  LOP3.LUT R21, R21, 0x380, RZ, 0xc0, !PT ;  /* 0x0000038015157812 */ /* 0x000fe400078ec0ff */
[----:B------:R-:W-:Y:S02]  /*36a0*/  PRMT R23, R32, 0x3340, R1 ;  /* 0x0000334020177816 */ /* 0x000fe40000000001 */
[----:B------:R-:W-:Y:S01]  /*36b0*/  PRMT R0, R24, 0x3340, R29 ;  /* 0x0000334018007816 */ /* 0x000fe2000000001d */
[----:B------:R-:W-:Y:S01]  /*36c0*/  IMAD.IADD R28, R21, 0x1, R2 ;  /* 0x00000001151c7824 */ /* 0x000fe200078e0202 */
[----:B------:R-:W-:-:S02]  /*36d0*/  PRMT R27, R34, 0x3340, R1 ;  /* 0x00003340221b7816 */ /* 0x000fc40000000001 */
[----:B------:R-:W-:Y:S02]  /*36e0*/  PRMT R22, R26, 0x3340, R31 ;  /* 0x000033401a167816 */ /* 0x000fe4000000001f */
[----:B------:R-:W-:Y:S02]  /*36f0*/  PRMT R25, R0, 0x5410, R23 ;  /* 0x0000541000197816 */ /* 0x000fe40000000017 */
[----:B------:R-:W-:Y:S02]  /*3700*/  PRMT R27, R22, 0x5410, R27 ;  /* 0x00005410161b7816 */ /* 0x000fe4000000001b */
[----:B------:R-:W-:Y:S02]  /*3710*/  SHF.R.U32.HI R0, RZ, 0x8, R24 ;  /* 0x00000008ff007819 */ /* 0x000fe40000011618 */
[----:B------:R-:W-:Y:S02]  /*3720*/  SHF.R.U32.HI R21, RZ, 0x8, R29 ;  /* 0x00000008ff157819 */ /* 0x000fe4000001161d */
[----:B------:R-:W-:-:S02]  /*3730*/  SHF.R.U32.HI R23, RZ, 0x8, R32 ;  /* 0x00000008ff177819 */ /* 0x000fc40000011620 */
[----:B------:R-:W-:Y:S02]  /*3740*/  SHF.R.U32.HI R2, RZ, 0x8, R26 ;  /* 0x00000008ff027819 */ /* 0x000fe4000001161a */
[----:B------:R-:W-:Y:S02]  /*3750*/  SHF.R.U32.HI R22, RZ, 0x8, R31 ;  /* 0x00000008ff167819 */ /* 0x000fe4000001161f */
[----:B------:R-:W-:Y:S02]  /*3760*/  SHF.R.U32.HI R24, RZ, 0x8, R34 ;  /* 0x00000008ff187819 */ /* 0x000fe40000011622 */
[----:B------:R-:W-:Y:S02]  /*3770*/  LOP3.LUT R21, R21, 0xffff, RZ, 0xc0, !PT ;  /* 0x0000ffff15157812 */ /* 0x000fe400078ec0ff */
[----:B------:R-:W-:Y:S02]  /*3780*/  LOP3.LUT R0, R0, 0xffff, RZ, 0xc0, !PT ;  /* 0x0000ffff00007812 */ /* 0x000fe400078ec0ff */
[----:B------:R-:W-:-:S02]  /*3790*/  LOP3.LUT R23, R23, 0xffff, RZ, 0xc0, !PT ;  /* 0x0000ffff17177812 */ /* 0x000fc400078ec0ff */
[----:B------:R-:W-:Y:S02]  /*37a0*/  LOP3.LUT R22, R22, 0xffff, RZ, 0xc0, !PT ;  /* 0x0000ffff16167812 */ /* 0x000fe400078ec0ff */
[----:B------:R-:W-:Y:S02]  /*37b0*/  LOP3.LUT R29, R2, 0xffff, RZ, 0xc0, !PT ;  /* 0x0000ffff021d7812 */ /* 0x000fe400078ec0ff */
[----:B------:R-:W-:Y:S02]  /*37c0*/  LOP3.LUT R24, R24, 0xffff, RZ, 0xc0, !PT ;  /* 0x0000ffff18187812 */ /* 0x000fe400078ec0ff */
[----:B------:R-:W-:Y:S02]  /*37d0*/  PRMT R0, R0, 0x3340, R21 ;  /* 0x0000334000007816 */ /* 0x000fe40000000015 */
[----:B------:R-:W-:Y:S02]  /*37e0*/  F2FP.SATFINITE.E4M3.F32.PACK_AB_MERGE_C R36, R37, R36, RZ ;  /* 0x000000242524723e */ /* 0x000fe400048070ff */
[----:B------:R-:W-:Y:S01]  /*37f0*/  F2FP.SATFINITE.E4M3.F32.PACK_AB_MERGE_C R38, R39, R38, RZ ;  /* 0x000000262726723e */ /* 0x000fe200048070ff */
[----:B------:R-:W0:Y:S01]  /*3800*/  LDC R37, c[0x0][0x248] ;  /* 0x00009200ff257b82 */ /* 0x000e220000000800 */
[----:B------:R-:W-:-:S02]  /*3810*/  PRMT R23, R23, 0x3340, R4 ;  /* 0x0000334017177816 */ /* 0x000fc40000000004 */
[----:B------:R-:W-:Y:S02]  /*3820*/  PRMT R22, R29, 0x3340, R22 ;  /* 0x000033401d167816 */ /* 0x000fe40000000016 */
[----:B------:R-:W-:Y:S02]  /*3830*/  PRMT R21, R24, 0x3340, R1 ;  /* 0x0000334018157816 */ /* 0x000fe40000000001 */
[----:B------:R-:W-:Y:S02]  /*3840*/  LOP3.LUT R36, R36, 0xffff, RZ, 0xc0, !PT ;  /* 0x0000ffff24247812 */ /* 0x000fe400078ec0ff */
[----:B------:R-:W-:Y:S01]  /*3850*/  PRMT R23, R0, 0x5410, R23 ;  /* 0x0000541000177816 */ /* 0x000fe20000000017 */
[----:B------:R-:W-:Y:S01]  /*3860*/  IMAD R0, R20, UR4, RZ ;  /* 0x0000000414007c24 */ /* 0x000fe2000f8e02ff */
[----:B------:R-:W-:Y:S01]  /*3870*/  LOP3.LUT R38, R38, 0xffff, RZ, 0xc0, !PT ;  /* 0x0000ffff26267812 */ /* 0x000fe200078ec0ff */
[----:B------:R-:W-:Y:S01]  /*3880*/  ULDC.64 UR4, c[0x0][0x220] ;  /* 0x0000880000047ab9 */ /* 0x000fe20000000a00 */
[----:B------:R-:W-:-:S02]  /*3890*/  PRMT R21, R22, 0x5410, R21 ;  /* 0x0000541016157816 */ /* 0x000fc40000000015 */
[--C-:B------:R-:W-:Y:S02]  /*38a0*/  PRMT R32, R25, 0x4210, R36.reuse ;  /* 0x0000421019207816 */ /* 0x100fe40000000024 */
[----:B------:R-:W-:Y:S02]  /*38b0*/  PRMT R33, R23, 0x5210, R36 ;  /* 0x0000521017217816 */ /* 0x000fe40000000024 */
[--C-:B------:R-:W-:Y:S02]  /*38c0*/  PRMT R34, R27, 0x4210, R38.reuse ;  /* 0x000042101b227816 */ /* 0x100fe40000000026 */
[----:B------:R-:W-:Y:S02]  /*38d0*/  PRMT R35, R21, 0x5210, R38 ;  /* 0x0000521015237816 */ /* 0x000fe40000000026 */
[----:B------:R-:W-:Y:S01]  /*38e0*/  LEA R24, R4, UR10, 0x4 ;  /* 0x0000000a04187c11 */ /* 0x000fe2000f8e20ff */
[----:B0-----:R-:W-:Y:S01]  /*38f0*/  IMAD R4, R3, R37, RZ ;  /* 0x0000002503047224 */ /* 0x001fe200078e02ff */
[----:B------:R-:W-:Y:S01]  /*3900*/  IADD3 R31, P1, R0, UR4, RZ ;  /* 0x00000004001f7c10 */ /* 0x000fe2000ff3e0ff */
[----:B------:R0:W-:Y:S01]  /*3910*/  STSM.16.M88.4 [R28], R32 ;  /* 0x000000201c007844 */ /* 0x0001e20000000200 */
[----:B------:R-:W-:Y:S01]  /*3920*/  BAR.SYNC.DEFER_BLOCKING 0x0 ;  /* 0x0000000000007b1d */ /* 0x000fe20000010000 */
[----:B------:R-:W-:-:S04]  /*3930*/  ISETP.GE.AND P0, PT, R20, UR6, PT ;  /* 0x0000000614007c0c */ /* 0x000fc8000bf06270 */
[----:B------:R-:W-:Y:S02]  /*3940*/  ISETP.LT.AND P4, PT, R3, UR7, !P0 ;  /* 0x0000000703007c0c */ /* 0x000fe4000c781270 */
[----:B------:R-:W-:Y:S02]  /*3950*/  ISETP.LT.AND P6, PT, R5, UR7, !P0 ;  /* 0x0000000705007c0c */ /* 0x000fe4000c7c1270 */
[----:B------:R-:W-:Y:S02]  /*3960*/  ISETP.LT.AND P2, PT, R8, UR7, !P0 ;  /* 0x0000000708007c0c */ /* 0x000fe4000c741270 */
[----:B------:R-:W-:Y:S02]  /*3970*/  ISETP.LT.AND P3, PT, R6, UR7, !P0 ;  /* 0x0000000706007c0c */ /* 0x000fe4000c761270 */
[----:B0-----:R-:W-:Y:S01]  /*3980*/  LEA.HI.X.SX32 R33, R0, UR5, 0x1, P1 ;  /* 0x0000000500217c11 */ /* 0x001fe200088f0eff */
[----:B------:R-:W-:Y:S01]  /*3990*/  IMAD R0, R37, 0x2, R4 ;  /* 0x0000000225007824 */ /* 0x000fe200078e0204 */
[----:B------:R-:W-:-:S04]  /*39a0*/  IADD3 R2, P1, R4, R31, RZ ;  /* 0x0000001f04027210 */ /* 0x000fc80007f3e0ff */
[----:B------:R-:W-:Y:S02]  /*39b0*/  LEA.HI.X.SX32 R3, R4, R33, 0x1, P1 ;  /* 0x0000002104037211 */ /* 0x000fe400008f0eff */
[----:B------:R-:W-:Y:S01]  /*39c0*/  ISETP.LT.AND P1, PT, R7, UR7, !P0 ;  /* 0x0000000707007c0c */ /* 0x000fe2000c721270 */
[C---:B------:R-:W-:Y:S01]  /*39d0*/  IMAD R7, R37.reuse, 0x2, R0 ;  /* 0x0000000225077824 */ /* 0x040fe200078e0200 */
[C---:B------:R-:W-:Y:S01]  /*39e0*/  IADD3 R4, P5, R0.reuse, R31, RZ ;  /* 0x0000001f00047210 */ /* 0x040fe20007fbe0ff */
[----:B------:R-:W0:Y:S03]  /*39f0*/  LDS.128 R24, [R24] ;  /* 0x0000000018187984 */ /* 0x000e260000000c00 */
[----:B------:R-:W-:Y:S01]  /*3a00*/  LEA.HI.X.SX32 R5, R0, R33, 0x1, P5 ;  /* 0x0000002100057211 */ /* 0x000fe200028f0eff */
[----:B------:R-:W-:Y:S01]  /*3a10*/  IMAD R0, R37, 0x2, R7 ;  /* 0x0000000225007824 */ /* 0x000fe200078e0207 */
[----:B------:R-:W-:-:S02]  /*3a20*/  ISETP.LT.AND P5, PT, R9, UR7, !P0 ;  /* 0x0000000709007c0c */ /* 0x000fc4000c7a1270 */
[----:B0-----:R-:W-:Y:S02]  /*3a30*/  PRMT R21, R24, 0x7770, RZ ;  /* 0x0000777018157816 */ /* 0x001fe400000000ff */
[----:B------:R-:W-:Y:S02]  /*3a40*/  PRMT R23, R25, 0x7770, RZ ;  /* 0x0000777019177816 */ /* 0x000fe400000000ff */
[----:B------:R-:W-:Y:S01]  /*3a50*/  PRMT R29, R26, 0x7770, RZ ;  /* 0x000077701a1d7816 */ /* 0x000fe200000000ff */
[----:B------:R0:W-:Y:S01]  /*3a60*/  @P4 STG.E.U8 desc[UR16][R2.64], R21 ;  /* 0x0000001502004986 */ /* 0x0001e2000c101110 */
[----:B------:R-:W-:-:S03]  /*3a70*/  IADD3 R6, P4, R7, R31, RZ ;  /* 0x0000001f07067210 */ /* 0x000fc60007f9e0ff */
[----:B------:R1:W-:Y:S01]  /*3a80*/  @P6 STG.E.U8 desc[UR16][R4.64], R23 ;  /* 0x0000001704006986 */ /* 0x0003e2000c101110 */
[C---:B------:R-:W-:Y:S02]  /*3a90*/  IADD3 R8, P6, R0.reuse, R31, RZ ;  /* 0x0000001f00087210 */ /* 0x040fe40007fde0ff */
[-C--:B------:R-:W-:Y:S02]  /*3aa0*/  LEA.HI.X.SX32 R7, R7, R33.reuse, 0x1, P4 ;  /* 0x0000002107077211 */ /* 0x080fe400020f0eff */
[----:B------:R-:W-:Y:S02]  /*3ab0*/  LEA.HI.X.SX32 R9, R0, R33, 0x1, P6 ;  /* 0x0000002100097211 */ /* 0x000fe400030f0eff */
[----:B------:R-:W-:Y:S01]  /*3ac0*/  ISETP.LT.AND P4, PT, R10, UR7, !P0 ;  /* 0x000000070a007c0c */ /* 0x000fe2000c781270 */
[----:B0-----:R-:W-:Y:S01]  /*3ad0*/  IMAD R3, R37, 0x2, R0 ;  /* 0x0000000225037824 */ /* 0x001fe200078e0200 */
[----:B------:R-:W-:Y:S01]  /*3ae0*/  PRMT R21, R27, 0x7770, RZ ;  /* 0x000077701b157816 */ /* 0x000fe200000000ff */
[----:B------:R0:W-:Y:S01]  /*3af0*/  @P3 STG.E.U8 desc[UR16][R6.64], R29 ;  /* 0x0000001d06003986 */ /* 0x0001e2000c101110 */
[----:B------:R-:W-:Y:S01]  /*3b00*/  ISETP.LT.AND P3, PT, R11, UR7, !P0 ;  /* 0x000000070b007c0c */ /* 0x000fe2000c761270 */
[----:B------:R-:W-:Y:S01]  /*3b10*/  IMAD R0, R37, 0x2, R3 ;  /* 0x0000000225007824 */ /* 0x000fe200078e0203 */
[----:B------:R-:W-:Y:S01]  /*3b20*/  IADD3 R2, P6, R3, R31, RZ ;  /* 0x0000001f03027210 */ /* 0x000fe20007fde0ff */
[----:B------:R2:W-:Y:S01]  /*3b30*/  @P1 STG.E.U8 desc[UR16][R8.64], R21 ;  /* 0x0000001508001986 */ /* 0x0005e2000c101110 */
[----:B-1----:R-:W-:Y:S01]  /*3b40*/  PRMT R23, R24, 0x7771, RZ ;  /* 0x0000777118177816 */ /* 0x002fe200000000ff */
[----:B------:R-:W-:Y:S01]  /*3b50*/  IMAD R10, R37, 0x2, R0 ;  /* 0x00000002250a7824 */ /* 0x000fe200078e0200 */
[----:B------:R-:W-:-:S02]  /*3b60*/  LEA.HI.X.SX32 R3, R3, R33, 0x1, P6 ;  /* 0x0000002103037211 */ /* 0x000fc400030f0eff */
[C---:B------:R-:W-:Y:S02]  /*3b70*/  IADD3 R4, P6, R0.reuse, R31, RZ ;  /* 0x0000001f00047210 */ /* 0x040fe40007fde0ff */
[----:B------:R-:W-:Y:S01]  /*3b80*/  PRMT R11, R25, 0x7771, RZ ;  /* 0x00007771190b7816 */ /* 0x000fe200000000ff */
[----:B------:R1:W-:Y:S01]  /*3b90*/  @P2 STG.E.U8 desc[UR16][R2.64], R23 ;  /* 0x0000001702002986 */ /* 0x0003e2000c101110 */
[----:B------:R-:W-:Y:S01]  /*3ba0*/  LEA.HI.X.SX32 R5, R0, R33, 0x1, P6 ;  /* 0x0000002100057211 */ /* 0x000fe200030f0eff */
[----:B------:R-:W-:Y:S01]  /*3bb0*/  IMAD R0, R37, 0x2, R10 ;  /* 0x0000000225007824 */ /* 0x000fe200078e020a */
[----:B0-----:R-:W-:Y:S02]  /*3bc0*/  IADD3 R6, P6, R10, R31, RZ ;  /* 0x0000001f0a067210 */ /* 0x001fe40007fde0ff */
[----:B------:R-:W-:Y:S01]  /*3bd0*/  ISETP.LT.AND P1, PT, R12, UR7, !P0 ;  /* 0x000000070c007c0c */ /* 0x000fe2000c721270 */
[----:B------:R0:W-:Y:S01]  /*3be0*/  @P5 STG.E.U8 desc[UR16][R4.64], R11 ;  /* 0x0000000b04005986 */ /* 0x0001e2000c101110 */
[----:B------:R-:W-:-:S02]  /*3bf0*/  LEA.HI.X.SX32 R7, R10, R33, 0x1, P6 ;  /* 0x000000210a077211 */ /* 0x000fc400030f0eff */
[----:B--2---:R-:W-:Y:S02]  /*3c00*/  IADD3 R8, P6, R0, R31, RZ ;  /* 0x0000001f00087210 */ /* 0x004fe40007fde0ff */
[----:B------:R-:W-:Y:S01]  /*3c10*/  PRMT R21, R26, 0x7771, RZ ;  /* 0x000077711a157816 */ /* 0x000fe200000000ff */
[----:B-1----:R-:W-:Y:S01]  /*3c20*/  IMAD R3, R37, 0x2, R0 ;  /* 0x0000000225037824 */ /* 0x002fe200078e0200 */
[----:B------:R-:W-:Y:S02]  /*3c30*/  LEA.HI.X.SX32 R9, R0, R33, 0x1, P6 ;  /* 0x0000002100097211 */ /* 0x000fe400030f0eff */
[----:B------:R-:W-:Y:S01]  /*3c40*/  ISETP.LT.AND P2, PT, R13, UR7, !P0 ;  /* 0x000000070d007c0c */ /* 0x000fe2000c741270 */
[----:B------:R-:W-:Y:S01]  /*3c50*/  IMAD R0, R37, 0x2, R3 ;  /* 0x0000000225007824 */ /* 0x000fe200078e0203 */
[----:B------:R-:W-:Y:S01]  /*3c60*/  IADD3 R2, P6, R3, R31, RZ ;  /* 0x0000001f03027210 */ /* 0x000fe20007fde0ff */
[----:B------:R1:W-:Y:S01]  /*3c70*/  @P4 STG.E.U8 desc[UR16][R6.64], R21 ;  /* 0x0000001506004986 */ /* 0x0003e2000c101110 */
[----:B------:R-:W-:Y:S01]  /*3c80*/  PRMT R13, R27, 0x7771, RZ ;  /* 0x000077711b0d7816 */ /* 0x000fe200000000ff */
[----:B0-----:R-:W-:Y:S01]  /*3c90*/  IMAD R11, R37, 0x2, R0 ;  /* 0x00000002250b7824 */ /* 0x001fe200078e0200 */
[----:B------:R-:W-:-:S02]  /*3ca0*/  LEA.HI.X.SX32 R3, R3, R33, 0x1, P6 ;  /* 0x0000002103037211 */ /* 0x000fc400030f0eff */
[C---:B------:R-:W-:Y:S01]  /*3cb0*/  IADD3 R4, P6, R0.reuse, R31, RZ ;  /* 0x0000001f00047210 */ /* 0x040fe20007fde0ff */
[----:B------:R0:W-:Y:S01]  /*3cc0*/  @P3 STG.E.U8 desc[UR16][R8.64], R13 ;  /* 0x0000000d08003986 */ /* 0x0001e2000c101110 */
[----:B------:R-:W-:Y:S02]  /*3cd0*/  ISETP.LT.AND P4, PT, R15, UR7, !P0 ;  /* 0x000000070f007c0c */ /* 0x000fe4000c781270 */
[----:B------:R-:W-:Y:S01]  /*3ce0*/  LEA.HI.X.SX32 R5, R0, R33, 0x1, P6 ;  /* 0x0000002100057211 */ /* 0x000fe200030f0eff */
[----:B------:R-:W-:Y:S01]  /*3cf0*/  IMAD R0, R37, 0x2, R11 ;  /* 0x0000000225007824 */ /* 0x000fe200078e020b */
[----:B------:R-:W-:Y:S02]  /*3d00*/  PRMT R15, R25, 0x7772, RZ ;  /* 0x00007772190f7816 */ /* 0x000fe400000000ff */
[----:B-1----:R-:W-:Y:S01]  /*3d10*/  PRMT R21, R24, 0x7772, RZ ;  /* 0x0000777218157816 */ /* 0x002fe200000000ff */
[----:B------:R-:W-:Y:S01]  /*3d20*/  IMAD R12, R37, 0x2, R0 ;  /* 0x00000002250c7824 */ /* 0x000fe200078e0200 */
[----:B------:R-:W-:-:S02]  /*3d30*/  ISETP.LT.AND P5, PT, R14, UR7, !P0 ;  /* 0x000000070e007c0c */ /* 0x000fc4000c7a1270 */
[----:B------:R-:W-:Y:S01]  /*3d40*/  ISETP.LT.AND P3, PT, R16, UR7, !P0 ;  /* 0x0000000710007c0c */ /* 0x000fe2000c761270 */
[----:B0-----:R-:W-:Y:S01]  /*3d50*/  IMAD R13, R37, 0x2, R12 ;  /* 0x00000002250d7824 */ /* 0x001fe200078e020c */
[----:B------:R-:W-:Y:S01]  /*3d60*/  @P1 STG.E.U8 desc[UR16][R2.64], R21 ;  /* 0x0000001502001986 */ /* 0x000fe2000c101110 */
[-C--:B------:R-:W-:Y:S02]  /*3d70*/  IADD3 R6, P1, R11, R31.reuse, RZ ;  /* 0x0000001f0b067210 */ /* 0x080fe40007f3e0ff */
[----:B------:R-:W-:Y:S01]  /*3d80*/  IMAD R14, R37, 0x2, R13 ;  /* 0x00000002250e7824 */ /* 0x000fe200078e020d */
[----:B------:R0:W-:Y:S01]  /*3d90*/  @P2 STG.E.U8 desc[UR16][R4.64], R15 ;  /* 0x0000000f04002986 */ /* 0x0001e2000c101110 */
[----:B------:R-:W-:Y:S02]  /*3da0*/  IADD3 R8, P2, R0, R31, RZ ;  /* 0x0000001f00087210 */ /* 0x000fe40007f5e0ff */
[----:B------:R-:W-:Y:S02]  /*3db0*/  LEA.HI.X.SX32 R7, R11, R33, 0x1, P1 ;  /* 0x000000210b077211 */ /* 0x000fe400008f0eff */
[----:B------:R-:W-:-:S02]  /*3dc0*/  IADD3 R10, P6, R12, R31, RZ ;  /* 0x0000001f0c0a7210 */ /* 0x000fc40007fde0ff */
[-C--:B------:R-:W-:Y:S01]  /*3dd0*/  LEA.HI.X.SX32 R9, R0, R33.reuse, 0x1, P2 ;  /* 0x0000002100097211 */ /* 0x080fe200010f0eff */
[----:B------:R-:W-:Y:S01]  /*3de0*/  IMAD R0, R37, 0x2, R14 ;  /* 0x0000000225007824 */ /* 0x000fe200078e020e */
[----:B------:R-:W-:Y:S02]  /*3df0*/  ISETP.LT.AND P2, PT, R17, UR7, !P0 ;  /* 0x0000000711007c0c */ /* 0x000fe4000c741270 */
[----:B------:R-:W-:Y:S02]  /*3e00*/  LEA.HI.X.SX32 R11, R12, R33, 0x1, P6 ;  /* 0x000000210c0b7211 */ /* 0x000fe400030f0eff */
[CC--:B0-----:R-:W-:Y:S02]  /*3e10*/  IADD3 R4, P1, R14.reuse, R31.reuse, RZ ;  /* 0x0000001f0e047210 */ /* 0x0c1fe40007f3e0ff */
[----:B------:R-:W-:Y:S02]  /*3e20*/  IADD3 R2, P6, R13, R31, RZ ;  /* 0x0000001f0d027210 */ /* 0x000fe40007fde0ff */
[----:B------:R-:W-:-:S02]  /*3e30*/  LEA.HI.X.SX32 R5, R14, R33, 0x1, P1 ;  /* 0x000000210e057211 */ /* 0x000fc400008f0eff */
[----:B------:R-:W-:Y:S02]  /*3e40*/  ISETP.LT.AND P1, PT, R18, UR7, !P0 ;  /* 0x0000000712007c0c */ /* 0x000fe4000c721270 */
[----:B------:R-:W-:Y:S02]  /*3e50*/  ISETP.LT.AND P0, PT, R19, UR7, !P0 ;  /* 0x0000000713007c0c */ /* 0x000fe4000c701270 */
[----:B------:R-:W-:Y:S02]  /*3e60*/  PRMT R21, R26, 0x7772, RZ ;  /* 0x000077721a157816 */ /* 0x000fe400000000ff */
[----:B------:R-:W-:Y:S02]  /*3e70*/  PRMT R19, R27, 0x7772, RZ ;  /* 0x000077721b137816 */ /* 0x000fe400000000ff */
[----:B------:R-:W-:Y:S01]  /*3e80*/  PRMT R17, R24, 0x7773, RZ ;  /* 0x0000777318117816 */ /* 0x000fe200000000ff */
[----:B------:R0:W-:Y:S01]  /*3e90*/  @P5 STG.E.U8 desc[UR16][R6.64], R21 ;  /* 0x0000001506005986 */ /* 0x0001e2000c101110 */
[----:B------:R-:W-:-:S02]  /*3ea0*/  LEA.HI.X.SX32 R3, R13, R33, 0x1, P6 ;  /* 0x000000210d037211 */ /* 0x000fc400030f0eff */
[----:B------:R-:W-:Y:S01]  /*3eb0*/  PRMT R25, R25, 0x7773, RZ ;  /* 0x0000777319197816 */ /* 0x000fe200000000ff */
[----:B------:R0:W-:Y:S01]  /*3ec0*/  @P4 STG.E.U8 desc[UR16][R8.64], R19 ;  /* 0x0000001308004986 */ /* 0x0001e2000c101110 */
[----:B------:R-:W-:Y:S02]  /*3ed0*/  PRMT R15, R26, 0x7773, RZ ;  /* 0x000077731a0f7816 */ /* 0x000fe400000000ff */
[C---:B------:R-:W-:Y:S01]  /*3ee0*/  IADD3 R12, P6, R0.reuse, R31, RZ ;  /* 0x0000001f000c7210 */ /* 0x040fe20007fde0ff */
[----:B------:R0:W-:Y:S01]  /*3ef0*/  @P3 STG.E.U8 desc[UR16][R10.64], R17 ;  /* 0x000000110a003986 */ /* 0x0001e2000c101110 */
[----:B------:R-:W-:Y:S02]  /*3f00*/  PRMT R27, R27, 0x7773, RZ ;  /* 0x000077731b1b7816 */ /* 0x000fe400000000ff */
[----:B------:R-:W-:Y:S01]  /*3f10*/  LEA.HI.X.SX32 R13, R0, R33, 0x1, P6 ;  /* 0x00000021000d7211 */ /* 0x000fe200030f0eff */
[----:B------:R0:W-:Y:S04]  /*3f20*/  @P2 STG.E.U8 desc[UR16][R2.64], R25 ;  /* 0x0000001902002986 */ /* 0x0001e8000c101110 */
[----:B------:R0:W-:Y:S01]  /*3f30*/  @P1 STG.E.U8 desc[UR16][R4.64], R15 ;  /* 0x0000000f04001986 */ /* 0x0001e2000c101110 */
[----:B------:R-:W-:Y:S05]  /*3f40*/  @!P0 EXIT ;  /* 0x000000000000894d */ /* 0x000fea0003800000 */
[----:B------:R-:W-:Y:S01]  /*3f50*/  STG.E.U8 desc[UR16][R12.64], R27 ;  /* 0x0000001b0c007986 */ /* 0x000fe2000c101110 */
[----:B------:R-:W-:Y:S05]  /*3f60*/  EXIT ;  /* 0x000000000000794d */ /* 0x000fea0003800000 */
.L_x_3:
[----:B------:R-:W-:-:S00]  /*3f70*/  BRA `(.L_x_3) ;  /* 0xfffffffc00fc7947 */ /* 0x000fc0000383ffff */
[----:B------:R-:W-:-:S00]  /*3f80*/  NOP ;  /* 0x0000000000007918 */ /* 0x000fc00000000000 */
[----:B------:R-:W-:-:S00]  /*3f90*/  NOP ;  /* 0x0000000000007918 */ /* 0x000fc00000000000 */
[----:B------:R-:W-:-:S00]  /*3fa0*/  NOP ;  /* 0x0000000000007918 */ /* 0x000fc00000000000 */
[----:B------:R-:W-:-:S00]  /*3fb0*/  NOP ;  /* 0x0000000000007918 */ /* 0x000fc00000000000 */
[----:B------:R-:W-:-:S00]  /*3fc0*/  NOP ;  /* 0x0000000000007918 */ /* 0x000fc00000000000 */
[----:B------:R-:W-:-:S00]  /*3fd0*/  NOP ;  /* 0x0000000000007918 */ /* 0x000fc00000000000 */
[----:B------:R-:W-:-:S00]  /*3fe0*/  NOP ;  /* 0x0000000000007918 */ /* 0x000fc00000000000 */
[----:B------:R-:W-:-:S00]  /*3ff0*/  NOP ;  /* 0x0000000000007918 */ /* 0x000fc00000000000 */
.L_x_4:


//--------------------- .nv.shared.matmul_kernel  --------------------------
	.section	.nv.shared.matmul_kernel,"aw",@nobits
	.sectionflags	@""
	.align	16
	.zero		1024


//--------------------- .nv.shared.reserved.0     --------------------------
	.section	.nv.shared.reserved.0,"aw",@nobits
	.weak		__nv_reservedSMEM_offset_0_alias
	.size		__nv_reservedSMEM_offset_0_alias, 0, 0
	.other		__nv_reservedSMEM_offset_0_alias,@"STO_CUDA_RESERVED_SHARED STV_DEFAULT"
__nv_reservedSMEM_offset_0_alias:
	.zero		0


//--------------------- .nv.constant0.matmul_kernel --------------------------
	.section	.nv.constant0.matmul_kernel,"a",@progbits
	.sectionflags	@""
	.align	4
.nv.constant0.matmul_kernel:
	.zero		608


//--------------------- SYMBOLS --------------------------

	.type		.nv.reservedSmem.offset0,@object
	.size		.nv.reservedSmem.offset0,0x4
